//
// Generated by NVIDIA NVVM Compiler
//
// Compiler Build ID: CL-36424714
// Cuda compilation tools, release 13.0, V13.0.88
// Based on NVVM 20.0.0
//

.version 9.0
.target sm_100
.address_size 64

	// .globl	_Z11bitonicSortPfii
.extern .shared .align 16 .b8 x[];

.visible .entry _Z11bitonicSortPfii(
	.param .u64 .ptr .align 1 _Z11bitonicSortPfii_param_0,
	.param .u32 _Z11bitonicSortPfii_param_1,
	.param .u32 _Z11bitonicSortPfii_param_2
)
{
	.reg .pred 	%p<43>;
	.reg .b32 	%r<193>;
	.reg .b32 	%f<49>;
	.reg .b64 	%rd<15>;

	ld.param.u64 	%rd2, [_Z11bitonicSortPfii_param_0];
	ld.param.u32 	%r55, [_Z11bitonicSortPfii_param_1];
	ld.param.u32 	%r56, [_Z11bitonicSortPfii_param_2];
	cvta.to.global.u64 	%rd1, %rd2;
	shr.s32 	%r1, %r56, 1;
	mov.u32 	%r57, %ctaid.x;
	mul.lo.s32 	%r2, %r55, %r57;
	max.u32 	%r58, %r56, 1024;
	shr.s32 	%r3, %r58, 10;
	shl.b32 	%r4, %r3, 1;
	setp.lt.s32 	%p1, %r3, 1;
	@%p1 bra 	$L__BB0_27;
	mov.u32 	%r5, %tid.x;
	and.b32  	%r6, %r4, 2;
	setp.lt.u32 	%p2, %r4, 4;
	mov.b32 	%r181, 0;
	@%p2 bra 	$L__BB0_20;
	and.b32  	%r181, %r4, 2147483644;
	mov.b32 	%r179, 0;
$L__BB0_3:
	mad.lo.s32 	%r9, %r179, %r1, %r5;
	setp.ge.s32 	%p3, %r9, %r55;
	@%p3 bra 	$L__BB0_5;
	add.s32 	%r65, %r9, %r2;
	mul.wide.s32 	%rd3, %r65, 4;
	add.s64 	%rd4, %rd1, %rd3;
	ld.global.f32 	%f1, [%rd4];
	shl.b32 	%r66, %r9, 2;
	mov.u32 	%r67, x;
	add.s32 	%r68, %r67, %r66;
	st.shared.f32 	[%r68], %f1;
	bra.uni 	$L__BB0_7;
$L__BB0_5:
	setp.ge.s32 	%p4, %r9, %r56;
	@%p4 bra 	$L__BB0_7;
	shl.b32 	%r61, %r9, 2;
	mov.u32 	%r62, x;
	add.s32 	%r63, %r62, %r61;
	mov.b32 	%r64, -1082130432;
	st.shared.u32 	[%r63], %r64;
$L__BB0_7:
	add.s32 	%r10, %r9, %r1;
	setp.lt.s32 	%p5, %r10, %r55;
	@%p5 bra 	$L__BB0_10;
	setp.ge.s32 	%p6, %r10, %r56;
	@%p6 bra 	$L__BB0_11;
	shl.b32 	%r69, %r10, 2;
	mov.u32 	%r70, x;
	add.s32 	%r71, %r70, %r69;
	mov.b32 	%r72, -1082130432;
	st.shared.u32 	[%r71], %r72;
	bra.uni 	$L__BB0_11;
$L__BB0_10:
	add.s32 	%r73, %r10, %r2;
	mul.wide.s32 	%rd5, %r73, 4;
	add.s64 	%rd6, %rd1, %rd5;
	ld.global.f32 	%f2, [%rd6];
	shl.b32 	%r74, %r10, 2;
	mov.u32 	%r75, x;
	add.s32 	%r76, %r75, %r74;
	st.shared.f32 	[%r76], %f2;
$L__BB0_11:
	add.s32 	%r11, %r10, %r1;
	setp.lt.s32 	%p7, %r11, %r55;
	@%p7 bra 	$L__BB0_14;
	setp.ge.s32 	%p8, %r11, %r56;
	@%p8 bra 	$L__BB0_15;
	shl.b32 	%r77, %r11, 2;
	mov.u32 	%r78, x;
	add.s32 	%r79, %r78, %r77;
	mov.b32 	%r80, -1082130432;
	st.shared.u32 	[%r79], %r80;
	bra.uni 	$L__BB0_15;
$L__BB0_14:
	add.s32 	%r81, %r11, %r2;
	mul.wide.s32 	%rd7, %r81, 4;
	add.s64 	%rd8, %rd1, %rd7;
	ld.global.f32 	%f3, [%rd8];
	shl.b32 	%r82, %r11, 2;
	mov.u32 	%r83, x;
	add.s32 	%r84, %r83, %r82;
	st.shared.f32 	[%r84], %f3;
$L__BB0_15:
	add.s32 	%r12, %r11, %r1;
	setp.lt.s32 	%p9, %r12, %r55;
	@%p9 bra 	$L__BB0_18;
	setp.ge.s32 	%p10, %r12, %r56;
	@%p10 bra 	$L__BB0_19;
	shl.b32 	%r85, %r12, 2;
	mov.u32 	%r86, x;
	add.s32 	%r87, %r86, %r85;
	mov.b32 	%r88, -1082130432;
	st.shared.u32 	[%r87], %r88;
	bra.uni 	$L__BB0_19;
$L__BB0_18:
	add.s32 	%r89, %r12, %r2;
	mul.wide.s32 	%rd9, %r89, 4;
	add.s64 	%rd10, %rd1, %rd9;
	ld.global.f32 	%f4, [%rd10];
	shl.b32 	%r90, %r12, 2;
	mov.u32 	%r91, x;
	add.s32 	%r92, %r91, %r90;
	st.shared.f32 	[%r92], %f4;
$L__BB0_19:
	add.s32 	%r179, %r179, 4;
	setp.ne.s32 	%p11, %r179, %r181;
	@%p11 bra 	$L__BB0_3;
$L__BB0_20:
	setp.eq.s32 	%p12, %r6, 0;
	@%p12 bra 	$L__BB0_27;
	mov.b32 	%r182, 0;
$L__BB0_22:
	.pragma "nounroll";
	mad.lo.s32 	%r17, %r181, %r1, %r5;
	setp.lt.s32 	%p13, %r17, %r55;
	@%p13 bra 	$L__BB0_25;
	setp.ge.s32 	%p14, %r17, %r56;
	@%p14 bra 	$L__BB0_26;
	shl.b32 	%r94, %r17, 2;
	mov.u32 	%r95, x;
	add.s32 	%r96, %r95, %r94;
	mov.b32 	%r97, -1082130432;
	st.shared.u32 	[%r96], %r97;
	bra.uni 	$L__BB0_26;
$L__BB0_25:
	add.s32 	%r98, %r17, %r2;
	mul.wide.s32 	%rd11, %r98, 4;
	add.s64 	%rd12, %rd1, %rd11;
	ld.global.f32 	%f5, [%rd12];
	shl.b32 	%r99, %r17, 2;
	mov.u32 	%r100, x;
	add.s32 	%r101, %r100, %r99;
	st.shared.f32 	[%r101], %f5;
$L__BB0_26:
	add.s32 	%r181, %r181, 1;
	add.s32 	%r182, %r182, 1;
	setp.ne.s32 	%p15, %r182, %r6;
	@%p15 bra 	$L__BB0_22;
$L__BB0_27:
	bar.sync 	0;
	shl.b32 	%r20, %r56, 1;
	setp.lt.s32 	%p16, %r20, 3;
	@%p16 bra 	$L__BB0_40;
	mov.u32 	%r21, %tid.x;
	and.b32  	%r22, %r3, 3;
	and.b32  	%r23, %r3, 2147483644;
	neg.s32 	%r24, %r23;
	add.s32 	%r25, %r21, %r1;
	shl.b32 	%r26, %r1, 2;
	shl.b32 	%r103, %r1, 1;
	add.s32 	%r27, %r21, %r103;
	mad.lo.s32 	%r28, %r1, 3, %r21;
	mov.b32 	%r183, 2;
$L__BB0_29:
	shr.s32 	%r30, %r183, 1;
	setp.lt.s32 	%p17, %r30, 1;
	mov.u32 	%r184, %r30;
	mov.u32 	%r185, %r183;
	@%p17 bra 	$L__BB0_39;
$L__BB0_30:
	mov.u32 	%r34, %r185;
	mov.u32 	%r185, %r184;
	setp.lt.s32 	%p18, %r3, 1;
	@%p18 bra 	$L__BB0_38;
	setp.lt.u32 	%p19, %r3, 4;
	and.b32  	%r35, %r34, -2;
	mov.b32 	%r191, 0;
	@%p19 bra 	$L__BB0_34;
	mov.u32 	%r186, %r21;
	mov.u32 	%r187, %r28;
	mov.u32 	%r188, %r27;
	mov.u32 	%r189, %r25;
	mov.u32 	%r190, %r24;
$L__BB0_33:
	div.s32 	%r105, %r186, %r185;
	mul.lo.s32 	%r106, %r105, %r185;
	sub.s32 	%r107, %r186, %r106;
	mad.lo.s32 	%r108, %r105, %r35, %r107;
	shl.b32 	%r109, %r108, 2;
	mov.u32 	%r110, x;
	add.s32 	%r111, %r110, %r109;
	ld.shared.f32 	%f6, [%r111];
	shl.b32 	%r112, %r185, 2;
	add.s32 	%r113, %r111, %r112;
	ld.shared.f32 	%f7, [%r113];
	setp.lt.f32 	%p20, %f6, %f7;
	selp.f32 	%f8, %f6, %f7, %p20;
	selp.f32 	%f9, %f7, %f6, %p20;
	div.s32 	%r114, %r186, %r30;
	and.b32  	%r115, %r114, -2147483647;
	setp.eq.s32 	%p21, %r115, 1;
	selp.f32 	%f10, %f8, %f9, %p21;
	selp.f32 	%f11, %f9, %f8, %p21;
	st.shared.f32 	[%r111], %f10;
	st.shared.f32 	[%r113], %f11;
	div.s32 	%r116, %r189, %r185;
	mul.lo.s32 	%r117, %r116, %r185;
	sub.s32 	%r118, %r189, %r117;
	mad.lo.s32 	%r119, %r116, %r35, %r118;
	shl.b32 	%r120, %r119, 2;
	add.s32 	%r121, %r110, %r120;
	ld.shared.f32 	%f12, [%r121];
	add.s32 	%r122, %r121, %r112;
	ld.shared.f32 	%f13, [%r122];
	setp.lt.f32 	%p22, %f12, %f13;
	selp.f32 	%f14, %f12, %f13, %p22;
	selp.f32 	%f15, %f13, %f12, %p22;
	div.s32 	%r123, %r189, %r30;
	and.b32  	%r124, %r123, -2147483647;
	setp.eq.s32 	%p23, %r124, 1;
	selp.f32 	%f16, %f14, %f15, %p23;
	selp.f32 	%f17, %f15, %f14, %p23;
	st.shared.f32 	[%r121], %f16;
	st.shared.f32 	[%r122], %f17;
	div.s32 	%r125, %r188, %r185;
	mul.lo.s32 	%r126, %r125, %r185;
	sub.s32 	%r127, %r188, %r126;
	mad.lo.s32 	%r128, %r125, %r35, %r127;
	shl.b32 	%r129, %r128, 2;
	add.s32 	%r130, %r110, %r129;
	ld.shared.f32 	%f18, [%r130];
	add.s32 	%r131, %r130, %r112;
	ld.shared.f32 	%f19, [%r131];
	setp.lt.f32 	%p24, %f18, %f19;
	selp.f32 	%f20, %f18, %f19, %p24;
	selp.f32 	%f21, %f19, %f18, %p24;
	div.s32 	%r132, %r188, %r30;
	and.b32  	%r133, %r132, -2147483647;
	setp.eq.s32 	%p25, %r133, 1;
	selp.f32 	%f22, %f20, %f21, %p25;
	selp.f32 	%f23, %f21, %f20, %p25;
	st.shared.f32 	[%r130], %f22;
	st.shared.f32 	[%r131], %f23;
	div.s32 	%r134, %r187, %r185;
	mul.lo.s32 	%r135, %r134, %r185;
	sub.s32 	%r136, %r187, %r135;
	mad.lo.s32 	%r137, %r134, %r35, %r136;
	shl.b32 	%r138, %r137, 2;
	add.s32 	%r139, %r110, %r138;
	ld.shared.f32 	%f24, [%r139];
	add.s32 	%r140, %r139, %r112;
	ld.shared.f32 	%f25, [%r140];
	setp.lt.f32 	%p26, %f24, %f25;
	selp.f32 	%f26, %f24, %f25, %p26;
	selp.f32 	%f27, %f25, %f24, %p26;
	div.s32 	%r141, %r187, %r30;
	and.b32  	%r142, %r141, -2147483647;
	setp.eq.s32 	%p27, %r142, 1;
	selp.f32 	%f28, %f26, %f27, %p27;
	selp.f32 	%f29, %f27, %f26, %p27;
	st.shared.f32 	[%r139], %f28;
	st.shared.f32 	[%r140], %f29;
	add.s32 	%r190, %r190, 4;
	add.s32 	%r189, %r189, %r26;
	add.s32 	%r188, %r188, %r26;
	add.s32 	%r187, %r187, %r26;
	add.s32 	%r186, %r186, %r26;
	setp.ne.s32 	%p28, %r190, 0;
	mov.u32 	%r191, %r23;
	@%p28 bra 	$L__BB0_33;
$L__BB0_34:
	setp.eq.s32 	%p29, %r22, 0;
	@%p29 bra 	$L__BB0_38;
	setp.eq.s32 	%p30, %r22, 1;
	mad.lo.s32 	%r47, %r191, %r1, %r21;
	div.s32 	%r143, %r47, %r185;
	mul.lo.s32 	%r144, %r143, %r185;
	sub.s32 	%r145, %r47, %r144;
	mad.lo.s32 	%r146, %r143, %r35, %r145;
	shl.b32 	%r147, %r146, 2;
	mov.u32 	%r148, x;
	add.s32 	%r149, %r148, %r147;
	ld.shared.f32 	%f30, [%r149];
	shl.b32 	%r48, %r185, 2;
	add.s32 	%r150, %r149, %r48;
	ld.shared.f32 	%f31, [%r150];
	setp.lt.f32 	%p31, %f30, %f31;
	selp.f32 	%f32, %f30, %f31, %p31;
	selp.f32 	%f33, %f31, %f30, %p31;
	div.s32 	%r151, %r47, %r30;
	and.b32  	%r152, %r151, -2147483647;
	setp.eq.s32 	%p32, %r152, 1;
	selp.f32 	%f34, %f32, %f33, %p32;
	selp.f32 	%f35, %f33, %f32, %p32;
	st.shared.f32 	[%r149], %f34;
	st.shared.f32 	[%r150], %f35;
	@%p30 bra 	$L__BB0_38;
	setp.eq.s32 	%p33, %r22, 2;
	add.s32 	%r49, %r47, %r1;
	div.s32 	%r153, %r49, %r185;
	mul.lo.s32 	%r154, %r153, %r185;
	sub.s32 	%r155, %r49, %r154;
	mad.lo.s32 	%r156, %r153, %r35, %r155;
	shl.b32 	%r157, %r156, 2;
	add.s32 	%r159, %r148, %r157;
	ld.shared.f32 	%f36, [%r159];
	add.s32 	%r160, %r159, %r48;
	ld.shared.f32 	%f37, [%r160];
	setp.lt.f32 	%p34, %f36, %f37;
	selp.f32 	%f38, %f36, %f37, %p34;
	selp.f32 	%f39, %f37, %f36, %p34;
	div.s32 	%r161, %r49, %r30;
	and.b32  	%r162, %r161, -2147483647;
	setp.eq.s32 	%p35, %r162, 1;
	selp.f32 	%f40, %f38, %f39, %p35;
	selp.f32 	%f41, %f39, %f38, %p35;
	st.shared.f32 	[%r159], %f40;
	st.shared.f32 	[%r160], %f41;
	@%p33 bra 	$L__BB0_38;
	add.s32 	%r163, %r49, %r1;
	div.s32 	%r164, %r163, %r185;
	mul.lo.s32 	%r165, %r164, %r185;
	sub.s32 	%r166, %r163, %r165;
	mad.lo.s32 	%r167, %r164, %r35, %r166;
	shl.b32 	%r168, %r167, 2;
	add.s32 	%r170, %r148, %r168;
	ld.shared.f32 	%f42, [%r170];
	add.s32 	%r171, %r170, %r48;
	ld.shared.f32 	%f43, [%r171];
	setp.lt.f32 	%p36, %f42, %f43;
	selp.f32 	%f44, %f42, %f43, %p36;
	selp.f32 	%f45, %f43, %f42, %p36;
	div.s32 	%r172, %r163, %r30;
	and.b32  	%r173, %r172, -2147483647;
	setp.eq.s32 	%p37, %r173, 1;
	selp.f32 	%f46, %f44, %f45, %p37;
	selp.f32 	%f47, %f45, %f44, %p37;
	st.shared.f32 	[%r170], %f46;
	st.shared.f32 	[%r171], %f47;
$L__BB0_38:
	bar.sync 	0;
	shr.u32 	%r184, %r185, 1;
	setp.gt.u32 	%p38, %r185, 1;
	@%p38 bra 	$L__BB0_30;
$L__BB0_39:
	shl.b32 	%r183, %r183, 1;
	setp.lt.s32 	%p39, %r183, %r20;
	@%p39 bra 	$L__BB0_29;
$L__BB0_40:
	setp.lt.s32 	%p40, %r3, 1;
	@%p40 bra 	$L__BB0_44;
	mov.u32 	%r31, %tid.x;
	add.s32 	%r32, %r2, %r55;
	mov.b32 	%r192, 0;
$L__BB0_42:
	mad.lo.s32 	%r53, %r192, %r1, %r31;
	setp.ge.s32 	%p41, %r53, %r55;
	@%p41 bra 	$L__BB0_44;
	shl.b32 	%r175, %r53, 2;
	mov.u32 	%r176, x;
	add.s32 	%r177, %r176, %r175;
	ld.shared.f32 	%f48, [%r177];
	sub.s32 	%r178, %r32, %r53;
	mul.wide.s32 	%rd13, %r178, 4;
	add.s64 	%rd14, %rd1, %rd13;
	st.global.f32 	[%rd14], %f48;
	add.s32 	%r192, %r192, 1;
	setp.ne.s32 	%p42, %r192, %r4;
	@%p42 bra 	$L__BB0_42;
$L__BB0_44:
	bar.sync 	0;
	ret;

}
	// .globl	_Z7memtestPfiii
.visible .entry _Z7memtestPfiii(
	.param .u64 .ptr .align 1 _Z7memtestPfiii_param_0,
	.param .u32 _Z7memtestPfiii_param_1,
	.param .u32 _Z7memtestPfiii_param_2,
	.param .u32 _Z7memtestPfiii_param_3
)
{
	.reg .pred 	%p<2>;
	.reg .b32 	%r<6>;
	.reg .b32 	%f<2>;
	.reg .b64 	%rd<5>;

	ld.param.u64 	%rd1, [_Z7memtestPfiii_param_0];
	ld.param.u32 	%r2, [_Z7memtestPfiii_param_1];
	mov.u32 	%r1, %tid.x;
	setp.ge.s32 	%p1, %r1, %r2;
	@%p1 bra 	$L__BB1_2;
	mov.u32 	%r3, %ctaid.x;
	cvta.to.global.u64 	%rd2, %rd1;
	add.s32 	%r4, %r3, %r1;
	cvt.rn.f32.u32 	%f1, %r4;
	mad.lo.s32 	%r5, %r2, %r3, %r1;
	mul.wide.s32 	%rd3, %r5, 4;
	add.s64 	%rd4, %rd2, %rd3;
	st.global.f32 	[%rd4], %f1;
$L__BB1_2:
	ret;

}


// ===== COMPILED SASS (sm_100) =====

	.target	sm_100

	.elftype	@"ET_EXEC"


//--------------------- .note.nv.tkinfo           --------------------------
	.section	.note.nv.tkinfo,"",@"SHT_NOTE"
	.sectionflags	@"SHF_NOTE_NV_TKINFO"
	.tkinfo
        /*0018*/ 	.word	0x00000002
        /*0030*/ 	.string	""
        /*0030*/ 	.string	"ptxas"
        /*0030*/ 	.string	"Cuda compilation tools, release 13.0, V13.0.88"
        /*0030*/ 	.string	"Build cuda_13.0.r13.0/compiler.36424714_0"
        /*0030*/ 	.string	"-arch sm_100 -m 64 "



//--------------------- .note.nv.cuinfo           --------------------------
	.section	.note.nv.cuinfo,"",@"SHT_NOTE"
	.sectionflags	@"SHF_NOTE_NV_CUINFO"
        /*0018*/ 	.short	0x0002
        /*001a*/ 	.short	0x0064
        /*001c*/ 	.short	0x0082
	.zero		2


//--------------------- .nv.info                  --------------------------
	.section	.nv.info,"",@"SHT_CUDA_INFO"
	.align	4


	//----- nvinfo : EIATTR_REGCOUNT
	.align		4
        /*0000*/ 	.byte	0x04, 0x2f
        /*0002*/ 	.short	(.L_1 - .L_0)
	.align		4
.L_0:
        /*0004*/ 	.word	index@(_Z11bitonicSortPfii)
        /*0008*/ 	.word	0x0000001f


	//----- nvinfo : EIATTR_FRAME_SIZE
	.align		4
.L_1:
        /*000c*/ 	.byte	0x04, 0x11
        /*000e*/ 	.short	(.L_3 - .L_2)
	.align		4
.L_2:
        /*0010*/ 	.word	index@(_Z11bitonicSortPfii)
        /*0014*/ 	.word	0x00000000


	//----- nvinfo : EIATTR_REGCOUNT
	.align		4
.L_3:
        /*0018*/ 	.byte	0x04, 0x2f
        /*001a*/ 	.short	(.L_5 - .L_4)
	.align		4
.L_4:
        /*001c*/ 	.word	index@(_Z7memtestPfiii)
        /*0020*/ 	.word	0x0000000a


	//----- nvinfo : EIATTR_FRAME_SIZE
	.align		4
.L_5:
        /*0024*/ 	.byte	0x04, 0x11
        /*0026*/ 	.short	(.L_7 - .L_6)
	.align		4
.L_6:
        /*0028*/ 	.word	index@(_Z7memtestPfiii)
        /*002c*/ 	.word	0x00000000


	//----- nvinfo : EIATTR_MIN_STACK_SIZE
	.align		4
.L_7:
        /*0030*/ 	.byte	0x04, 0x12
        /*0032*/ 	.short	(.L_9 - .L_8)
	.align		4
.L_8:
        /*0034*/ 	.word	index@(_Z7memtestPfiii)
        /*0038*/ 	.word	0x00000000


	//----- nvinfo : EIATTR_MIN_STACK_SIZE
	.align		4
.L_9:
        /*003c*/ 	.byte	0x04, 0x12
        /*003e*/ 	.short	(.L_11 - .L_10)
	.align		4
.L_10:
        /*0040*/ 	.word	index@(_Z11bitonicSortPfii)
        /*0044*/ 	.word	0x00000000
.L_11:


//--------------------- .nv.compat                --------------------------
	.section	.nv.compat,"",@"SHT_CUDA_COMPAT_INFO"
	.align	4
        /*0000*/ 	.byte	0x02, 0x09, 0x00, 0x00, 0x02, 0x02, 0x01, 0x00, 0x02, 0x05, 0x05, 0x00, 0x03, 0x07, 0x01, 0x01
        /*0010*/ 	.byte	0x02, 0x03, 0x00, 0x00, 0x02, 0x06, 0x01, 0x00, 0x04, 0x0b, 0x08, 0x00, 0x09, 0x00, 0x00, 0x00
        /*0020*/ 	.byte	0x00, 0x00, 0x00, 0x00


//--------------------- .nv.info._Z7memtestPfiii  --------------------------
	.section	.nv.info._Z7memtestPfiii,"",@"SHT_CUDA_INFO"
	.sectionflags	@""
	.align	4


	//----- nvinfo : EIATTR_CUDA_API_VERSION
	.align		4
        /*0000*/ 	.byte	0x04, 0x37
        /*0002*/ 	.short	(.L_13 - .L_12)
.L_12:
        /*0004*/ 	.word	0x00000082


	//----- nvinfo : EIATTR_KPARAM_INFO
	.align		4
.L_13:
        /*0008*/ 	.byte	0x04, 0x17
        /*000a*/ 	.short	(.L_15 - .L_14)
.L_14:
        /*000c*/ 	.word	0x00000000
        /*0010*/ 	.short	0x0003
        /*0012*/ 	.short	0x0010
        /*0014*/ 	.byte	0x00, 0xf0, 0x11, 0x00


	//----- nvinfo : EIATTR_KPARAM_INFO
	.align		4
.L_15:
        /*0018*/ 	.byte	0x04, 0x17
        /*001a*/ 	.short	(.L_17 - .L_16)
.L_16:
        /*001c*/ 	.word	0x00000000
        /*0020*/ 	.short	0x0002
        /*0022*/ 	.short	0x000c
        /*0024*/ 	.byte	0x00, 0xf0, 0x11, 0x00


	//----- nvinfo : EIATTR_KPARAM_INFO
	.align		4
.L_17:
        /*0028*/ 	.byte	0x04, 0x17
        /*002a*/ 	.short	(.L_19 - .L_18)
.L_18:
        /*002c*/ 	.word	0x00000000
        /*0030*/ 	.short	0x0001
        /*0032*/ 	.short	0x0008
        /*0034*/ 	.byte	0x00, 0xf0, 0x11, 0x00


	//----- nvinfo : EIATTR_KPARAM_INFO
	.align		4
.L_19:
        /*0038*/ 	.byte	0x04, 0x17
        /*003a*/ 	.short	(.L_21 - .L_20)
.L_20:
        /*003c*/ 	.word	0x00000000
        /*0040*/ 	.short	0x0000
        /*0042*/ 	.short	0x0000
        /*0044*/ 	.byte	0x00, 0xf5, 0x21, 0x00


	//----- nvinfo : EIATTR_SPARSE_MMA_MASK
	.align		4
.L_21:
        /*0048*/ 	.byte	0x03, 0x50
        /*004a*/ 	.short	0x0000


	//----- nvinfo : EIATTR_MAXREG_COUNT
	.align		4
        /*004c*/ 	.byte	0x03, 0x1b
        /*004e*/ 	.short	0x00ff


	//----- nvinfo : EIATTR_MERCURY_ISA_VERSION
	.align		4
        /*0050*/ 	.byte	0x03, 0x5f
        /*0052*/ 	.short	0x0101


	//----- nvinfo : EIATTR_VRC_CTA_INIT_COUNT
	.align		4
        /*0054*/ 	.byte	0x02, 0x4a
	.zero		1
	.zero		1


	//----- nvinfo : EIATTR_EXIT_INSTR_OFFSETS
	.align		4
        /*0058*/ 	.byte	0x04, 0x1c
        /*005a*/ 	.short	(.L_23 - .L_22)


	//   ....[0]....
.L_22:
        /*005c*/ 	.word	0x00000040


	//   ....[1]....
        /*0060*/ 	.word	0x000000d0


	//----- nvinfo : EIATTR_CBANK_PARAM_SIZE
	.align		4
.L_23:
        /*0064*/ 	.byte	0x03, 0x19
        /*0066*/ 	.short	0x0014


	//----- nvinfo : EIATTR_PARAM_CBANK
	.align		4
        /*0068*/ 	.byte	0x04, 0x0a
        /*006a*/ 	.short	(.L_25 - .L_24)
	.align		4
.L_24:
        /*006c*/ 	.word	index@(.nv.constant0._Z7memtestPfiii)
        /*0070*/ 	.short	0x0380
        /*0072*/ 	.short	0x0014


	//----- nvinfo : EIATTR_SW_WAR
	.align		4
.L_25:
        /*0074*/ 	.byte	0x04, 0x36
        /*0076*/ 	.short	(.L_27 - .L_26)
.L_26:
        /*0078*/ 	.word	0x00000008
.L_27:


//--------------------- .nv.info._Z11bitonicSortPfii --------------------------
	.section	.nv.info._Z11bitonicSortPfii,"",@"SHT_CUDA_INFO"
	.sectionflags	@""
	.align	4


	//----- nvinfo : EIATTR_CUDA_API_VERSION
	.align		4
        /*0000*/ 	.byte	0x04, 0x37
        /*0002*/ 	.short	(.L_29 - .L_28)
.L_28:
        /*0004*/ 	.word	0x00000082


	//----- nvinfo : EIATTR_KPARAM_INFO
	.align		4
.L_29:
        /*0008*/ 	.byte	0x04, 0x17
        /*000a*/ 	.short	(.L_31 - .L_30)
.L_30:
        /*000c*/ 	.word	0x00000000
        /*0010*/ 	.short	0x0002
        /*0012*/ 	.short	0x000c
        /*0014*/ 	.byte	0x00, 0xf0, 0x11, 0x00


	//----- nvinfo : EIATTR_KPARAM_INFO
	.align		4
.L_31:
        /*0018*/ 	.byte	0x04, 0x17
        /*001a*/ 	.short	(.L_33 - .L_32)
.L_32:
        /*001c*/ 	.word	0x00000000
        /*0020*/ 	.short	0x0001
        /*0022*/ 	.short	0x0008
        /*0024*/ 	.byte	0x00, 0xf0, 0x11, 0x00


	//----- nvinfo : EIATTR_KPARAM_INFO
	.align		4
.L_33:
        /*0028*/ 	.byte	0x04, 0x17
        /*002a*/ 	.short	(.L_35 - .L_34)
.L_34:
        /*002c*/ 	.word	0x00000000
        /*0030*/ 	.short	0x0000
        /*0032*/ 	.short	0x0000
        /*0034*/ 	.byte	0x00, 0xf5, 0x21, 0x00


	//----- nvinfo : EIATTR_SPARSE_MMA_MASK
	.align		4
.L_35:
        /*0038*/ 	.byte	0x03, 0x50
        /*003a*/ 	.short	0x0000


	//----- nvinfo : EIATTR_MAXREG_COUNT
	.align		4
        /*003c*/ 	.byte	0x03, 0x1b
        /*003e*/ 	.short	0x00ff


	//----- nvinfo : EIATTR_NUM_BARRIERS
	.align		4
        /*0040*/ 	.byte	0x02, 0x4c
        /*0042*/ 	.byte	0x01
	.zero		1


	//----- nvinfo : EIATTR_MERCURY_ISA_VERSION
	.align		4
        /*0044*/ 	.byte	0x03, 0x5f
        /*0046*/ 	.short	0x0101


	//----- nvinfo : EIATTR_VRC_CTA_INIT_COUNT
	.align		4
        /*0048*/ 	.byte	0x02, 0x4a
	.zero		1
	.zero		1


	//----- nvinfo : EIATTR_EXIT_INSTR_OFFSETS
	.align		4
        /*004c*/ 	.byte	0x04, 0x1c
        /*004e*/ 	.short	(.L_37 - .L_36)


	//   ....[0]....
.L_36:
        /*0050*/ 	.word	0x00002440


	//----- nvinfo : EIATTR_CRS_STACK_SIZE
	.align		4
.L_37:
        /*0054*/ 	.byte	0x04, 0x1e
        /*0056*/ 	.short	(.L_39 - .L_38)
.L_38:
        /*0058*/ 	.word	0x00000000


	//----- nvinfo : EIATTR_CBANK_PARAM_SIZE
	.align		4
.L_39:
        /*005c*/ 	.byte	0x03, 0x19
        /*005e*/ 	.short	0x0010


	//----- nvinfo : EIATTR_PARAM_CBANK
	.align		4
        /*0060*/ 	.byte	0x04, 0x0a
        /*0062*/ 	.short	(.L_41 - .L_40)
	.align		4
.L_40:
        /*0064*/ 	.word	index@(.nv.constant0._Z11bitonicSortPfii)
        /*0068*/ 	.short	0x0380
        /*006a*/ 	.short	0x0010


	//----- nvinfo : EIATTR_SW_WAR
	.align		4
.L_41:
        /*006c*/ 	.byte	0x04, 0x36
        /*006e*/ 	.short	(.L_43 - .L_42)
.L_42:
        /*0070*/ 	.word	0x00000008
.L_43:


//--------------------- .nv.callgraph             --------------------------
	.section	.nv.callgraph,"",@"SHT_CUDA_CALLGRAPH"
	.align	4
	.sectionentsize	8
	.align		4
        /*0000*/ 	.word	0x00000000
	.align		4
        /*0004*/ 	.word	0xffffffff
	.align		4
        /*0008*/ 	.word	0x00000000
	.align		4
        /*000c*/ 	.word	0xfffffffe
	.align		4
        /*0010*/ 	.word	0x00000000
	.align		4
        /*0014*/ 	.word	0xfffffffd
	.align		4
        /*0018*/ 	.word	0x00000000
	.align		4
        /*001c*/ 	.word	0xfffffffc


//--------------------- .text._Z7memtestPfiii     --------------------------
	.section	.text._Z7memtestPfiii,"ax",@progbits
	.align	128
        .global         _Z7memtestPfiii
        .type           _Z7memtestPfiii,@function
        .size           _Z7memtestPfiii,(.L_x_31 - _Z7memtestPfiii)
        .other          _Z7memtestPfiii,@"STO_CUDA_ENTRY STV_DEFAULT"
_Z7memtestPfiii:
.text._Z7memtestPfiii:
[----:B------:R-:W-:Y:S01]  /*0000*/  LDC R1, c[0x0][0x37c] ;  /* 0x0000df00ff017b82 */ /* 0x000fe20000000800 */
[----:B------:R-:W0:Y:S01]  /*0010*/  S2R R0, SR_TID.X ;  /* 0x0000000000007919 */ /* 0x000e220000002100 */
[----:B------:R-:W0:Y:S02]  /*0020*/  LDCU UR6, c[0x0][0x388] ;  /* 0x00007100ff0677ac */ /* 0x000e240008000800 */
[----:B0-----:R-:W-:-:S13]  /*0030*/  ISETP.GE.AND P0, PT, R0, UR6, PT ;  /* 0x0000000600007c0c */ /* 0x001fda000bf06270 */
[----:B------:R-:W-:Y:S05]  /*0040*/  @P0 EXIT ;  /* 0x000000000000094d */ /* 0x000fea0003800000 */
[----:B------:R-:W0:Y:S01]  /*0050*/  S2R R7, SR_CTAID.X ;  /* 0x0000000000077919 */ /* 0x000e220000002500 */
[----:B------:R-:W1:Y:S01]  /*0060*/  LDC.64 R2, c[0x0][0x380] ;  /* 0x0000e000ff027b82 */ /* 0x000e620000000a00 */
[----:B------:R-:W2:Y:S01]  /*0070*/  LDCU.64 UR4, c[0x0][0x358] ;  /* 0x00006b00ff0477ac */ /* 0x000ea20008000a00 */
[----:B0-----:R-:W-:Y:S01]  /*0080*/  IMAD R5, R7, UR6, R0 ;  /* 0x0000000607057c24 */ /* 0x001fe2000f8e0200 */
[----:B------:R-:W-:-:S03]  /*0090*/  IADD3 R0, PT, PT, R0, R7, RZ ;  /* 0x0000000700007210 */ /* 0x000fc60007ffe0ff */
[----:B-1----:R-:W-:Y:S01]  /*00a0*/  IMAD.WIDE R2, R5, 0x4, R2 ;  /* 0x0000000405027825 */ /* 0x002fe200078e0202 */
[----:B------:R-:W-:-:S05]  /*00b0*/  I2FP.F32.U32 R5, R0 ;  /* 0x0000000000057245 */ /* 0x000fca0000201000 */
[----:B--2---:R-:W-:Y:S01]  /*00c0*/  STG.E desc[UR4][R2.64], R5 ;  /* 0x0000000502007986 */ /* 0x004fe2000c101904 */
[----:B------:R-:W-:Y:S05]  /*00d0*/  EXIT ;  /* 0x000000000000794d */ /* 0x000fea0003800000 */
.L_x_0:
[----:B------:R-:W-:-:S00]  /*00e0*/  BRA `(.L_x_0) ;  /* 0xfffffffc00fc7947 */ /* 0x000fc0000383ffff */
[----:B------:R-:W-:-:S00]  /*00f0*/  NOP ;  /* 0x0000000000007918 */ /* 0x000fc00000000000 */
        /* <DEDUP_REMOVED lines=8> */
.L_x_31:


//--------------------- .text._Z11bitonicSortPfii --------------------------
	.section	.text._Z11bitonicSortPfii,"ax",@progbits
	.align	128
        .global         _Z11bitonicSortPfii
        .type           _Z11bitonicSortPfii,@function
        .size           _Z11bitonicSortPfii,(.L_x_32 - _Z11bitonicSortPfii)
        .other          _Z11bitonicSortPfii,@"STO_CUDA_ENTRY STV_DEFAULT"
_Z11bitonicSortPfii:
.text._Z11bitonicSortPfii:
[----:B------:R-:W-:Y:S01]  /*0000*/  LDC R1, c[0x0][0x37c] ;  /* 0x0000df00ff017b82 */ /* 0x000fe20000000800 */
[----:B------:R-:W0:Y:S07]  /*0010*/  LDCU UR5, c[0x0][0x38c] ;  /* 0x00007180ff0577ac */ /* 0x000e2e0008000800 */
[----:B------:R-:W1:Y:S01]  /*0020*/  S2UR UR14, SR_CTAID.X ;  /* 0x00000000000e79c3 */ /* 0x000e620000002500 */
[----:B------:R-:W2:Y:S01]  /*0030*/  LDCU.64 UR12, c[0x0][0x358] ;  /* 0x00006b00ff0c77ac */ /* 0x000ea20008000a00 */
[----:B0-----:R-:W-:-:S04]  /*0040*/  UISETP.LT.U32.AND UP0, UPT, UR5, 0x400, UPT ;  /* 0x000004000500788c */ /* 0x001fc8000bf01070 */
[----:B------:R-:W-:Y:S02]  /*0050*/  USEL UR4, UR5, 0x400, !UP0 ;  /* 0x0000040005047887 */ /* 0x000fe4000c000000 */
[----:B------:R-:W-:Y:S02]  /*0060*/  USHF.R.S32.HI UR5, URZ, 0x1, UR5 ;  /* 0x00000001ff057899 */ /* 0x000fe40008011405 */
[----:B------:R-:W-:-:S04]  /*0070*/  USHF.R.S32.HI UR6, URZ, 0xa, UR4 ;  /* 0x0000000aff067899 */ /* 0x000fc80008011404 */
[----:B------:R-:W-:Y:S02]  /*0080*/  UISETP.GE.AND UP0, UPT, UR6, 0x1, UPT ;  /* 0x000000010600788c */ /* 0x000fe4000bf06270 */
[----:B------:R-:W-:-:S07]  /*0090*/  USHF.L.U32 UR4, UR6, 0x1, URZ ;  /* 0x0000000106047899 */ /* 0x000fce00080006ff */
[----:B-12---:R-:W-:Y:S05]  /*00a0*/  BRA.U !UP0, `(.L_x_1) ;  /* 0x0000000908187547 */ /* 0x006fea000b800000 */
[----:B------:R-:W0:Y:S01]  /*00b0*/  S2R R0, SR_TID.X ;  /* 0x0000000000007919 */ /* 0x000e220000002100 */
[----:B------:R-:W-:Y:S01]  /*00c0*/  UISETP.GE.U32.AND UP0, UPT, UR4, 0x4, UPT ;  /* 0x000000040400788c */ /* 0x000fe2000bf06070 */
[----:B------:R-:W-:Y:S01]  /*00d0*/  IMAD.MOV.U32 R5, RZ, RZ, RZ ;  /* 0x000000ffff057224 */ /* 0x000fe200078e00ff */
[----:B------:R-:W-:-:S07]  /*00e0*/  ULOP3.LUT UR9, UR4, 0x2, URZ, 0xc0, !UPT ;  /* 0x0000000204097892 */ /* 0x000fce000f8ec0ff */
[----:B------:R-:W-:Y:S05]  /*00f0*/  BRA.U !UP0, `(.L_x_2) ;  /* 0x0000000508847547 */ /* 0x000fea000b800000 */
[----:B------:R-:W1:Y:S01]  /*0100*/  LDC R4, c[0x0][0x388] ;  /* 0x0000e200ff047b82 */ /* 0x000e620000000800 */
[----:B------:R-:W-:Y:S01]  /*0110*/  ULOP3.LUT UR4, UR4, 0x7ffffffc, URZ, 0xc0, !UPT ;  /* 0x7ffffffc04047892 */ /* 0x000fe2000f8ec0ff */
[----:B------:R-:W2:Y:S05]  /*0120*/  LDCU UR10, c[0x0][0x38c] ;  /* 0x00007180ff0a77ac */ /* 0x000eaa0008000800 */
[----:B------:R-:W-:Y:S01]  /*0130*/  IMAD.U32 R5, RZ, RZ, UR4 ;  /* 0x00000004ff057e24 */ /* 0x000fe2000f8e00ff */
[----:B------:R-:W3:Y:S01]  /*0140*/  LDC.64 R2, c[0x0][0x380] ;  /* 0x0000e000ff027b82 */ /* 0x000ee20000000a00 */
[----:B------:R-:W-:-:S05]  /*0150*/  UMOV UR4, URZ ;  /* 0x000000ff00047c82 */ /* 0x000fca0008000000 */
.L_x_15:
[----:B0-----:R-:W-:Y:S01]  /*0160*/  IMAD.U32 R11, RZ, RZ, UR4 ;  /* 0x00000004ff0b7e24 */ /* 0x001fe2000f8e00ff */
[----:B------:R-:W-:Y:S01]  /*0170*/  UIADD3 UR4, UPT, UPT, UR4, 0x4, URZ ;  /* 0x0000000404047890 */ /* 0x000fe2000fffe0ff */
[----:B------:R-:W-:Y:S02]  /*0180*/  BSSY.RECONVERGENT B0, `(.L_x_3) ;  /* 0x0000015000007945 */ /* 0x000fe40003800200 */
[----:B0-----:R-:W-:-:S03]  /*0190*/  IMAD R11, R11, UR5, R0 ;  /* 0x000000050b0b7c24 */ /* 0x001fc6000f8e0200 */
[----:B------:R-:W-:Y:S02]  /*01a0*/  ISETP.NE.AND P0, PT, R5, UR4, PT ;  /* 0x0000000405007c0c */ /* 0x000fe4000bf05270 */
[----:B-1----:R-:W-:-:S13]  /*01b0*/  ISETP.GE.AND P1, PT, R11, R4, PT ;  /* 0x000000040b00720c */ /* 0x002fda0003f26270 */
[----:B--2-4-:R-:W-:Y:S05]  /*01c0*/  @P1 BRA `(.L_x_4) ;  /* 0x0000000000241947 */ /* 0x014fea0003800000 */
[----:B------:R-:W-:-:S04]  /*01d0*/  IMAD R7, R4, UR14, R11 ;  /* 0x0000000e04077c24 */ /* 0x000fc8000f8e020b */
[----:B---3--:R-:W-:-:S06]  /*01e0*/  IMAD.WIDE R6, R7, 0x4, R2 ;  /* 0x0000000407067825 */ /* 0x008fcc00078e0202 */
[----:B------:R-:W3:Y:S01]  /*01f0*/  LDG.E R6, desc[UR12][R6.64] ;  /* 0x0000000c06067981 */ /* 0x000ee2000c1e1900 */
[----:B------:R-:W0:Y:S01]  /*0200*/  S2UR UR8, SR_CgaCtaId ;  /* 0x00000000000879c3 */ /* 0x000e220000008800 */
[----:B------:R-:W-:Y:S02]  /*0210*/  UMOV UR7, 0x400 ;  /* 0x0000040000077882 */ /* 0x000fe40000000000 */
[----:B0-----:R-:W-:-:S06]  /*0220*/  ULEA UR7, UR8, UR7, 0x18 ;  /* 0x0000000708077291 */ /* 0x001fcc000f8ec0ff */
[----:B------:R-:W-:-:S05]  /*0230*/  LEA R9, R11, UR7, 0x2 ;  /* 0x000000070b097c11 */ /* 0x000fca000f8e10ff */
[----:B---3--:R0:W-:Y:S01]  /*0240*/  STS [R9], R6 ;  /* 0x0000000609007388 */ /* 0x0081e20000000800 */
[----:B------:R-:W-:Y:S05]  /*0250*/  BRA `(.L_x_5) ;  /* 0x00000000001c7947 */ /* 0x000fea0003800000 */
.L_x_4:
[----:B--2---:R-:W-:-:S13]  /*0260*/  ISETP.GE.AND P1, PT, R11, UR10, PT ;  /* 0x0000000a0b007c0c */ /* 0x004fda000bf26270 */
[----:B------:R-:W0:Y:S01]  /*0270*/  @!P1 S2R R7, SR_CgaCtaId ;  /* 0x0000000000079919 */ /* 0x000e220000008800 */
[----:B------:R-:W-:-:S04]  /*0280*/  @!P1 MOV R6, 0x400 ;  /* 0x0000040000069802 */ /* 0x000fc80000000f00 */
[----:B0-----:R-:W-:Y:S01]  /*0290*/  @!P1 LEA R8, R7, R6, 0x18 ;  /* 0x0000000607089211 */ /* 0x001fe200078ec0ff */
[----:B------:R-:W-:-:S04]  /*02a0*/  @!P1 IMAD.MOV.U32 R6, RZ, RZ, -0x40800000 ;  /* 0xbf800000ff069424 */ /* 0x000fc800078e00ff */
[----:B------:R-:W-:-:S05]  /*02b0*/  @!P1 IMAD R7, R11, 0x4, R8 ;  /* 0x000000040b079824 */ /* 0x000fca00078e0208 */
[----:B------:R1:W-:Y:S02]  /*02c0*/  @!P1 STS [R7], R6 ;  /* 0x0000000607009388 */ /* 0x0003e40000000800 */
.L_x_5:
[----:B--2---:R-:W-:Y:S05]  /*02d0*/  BSYNC.RECONVERGENT B0 ;  /* 0x0000000000007941 */ /* 0x004fea0003800200 */
.L_x_3:
[----:B------:R-:W-:Y:S01]  /*02e0*/  VIADD R11, R11, UR5 ;  /* 0x000000050b0b7c36 */ /* 0x000fe20008000000 */
[----:B------:R-:W-:Y:S04]  /*02f0*/  BSSY.RECONVERGENT B0, `(.L_x_6) ;  /* 0x0000014000007945 */ /* 0x000fe80003800200 */
[----:B------:R-:W-:-:S13]  /*0300*/  ISETP.GE.AND P1, PT, R11, R4, PT ;  /* 0x000000040b00720c */ /* 0x000fda0003f26270 */
[----:B------:R-:W-:Y:S05]  /*0310*/  @!P1 BRA `(.L_x_7) ;  /* 0x0000000000249947 */ /* 0x000fea0003800000 */
[----:B------:R-:W-:-:S13]  /*0320*/  ISETP.GE.AND P1, PT, R11, UR10, PT ;  /* 0x0000000a0b007c0c */ /* 0x000fda000bf26270 */
[----:B------:R-:W-:Y:S05]  /*0330*/  @P1 BRA `(.L_x_8) ;  /* 0x00000000003c1947 */ /* 0x000fea0003800000 */
[----:B------:R-:W2:Y:S01]  /*0340*/  S2UR UR8, SR_CgaCtaId ;  /* 0x00000000000879c3 */ /* 0x000ea20000008800 */
[----:B------:R-:W-:Y:S01]  /*0350*/  UMOV UR7, 0x400 ;  /* 0x0000040000077882 */ /* 0x000fe20000000000 */
[----:B-1----:R-:W-:Y:S01]  /*0360*/  IMAD.MOV.U32 R7, RZ, RZ, -0x40800000 ;  /* 0xbf800000ff077424 */ /* 0x002fe200078e00ff */
[----:B--2---:R-:W-:-:S06]  /*0370*/  ULEA UR7, UR8, UR7, 0x18 ;  /* 0x0000000708077291 */ /* 0x004fcc000f8ec0ff */
[----:B0-----:R-:W-:-:S05]  /*0380*/  LEA R6, R11, UR7, 0x2 ;  /* 0x000000070b067c11 */ /* 0x001fca000f8e10ff */
[----:B------:R2:W-:Y:S01]  /*0390*/  STS [R6], R7 ;  /* 0x0000000706007388 */ /* 0x0005e20000000800 */
[----:B------:R-:W-:Y:S05]  /*03a0*/  BRA `(.L_x_8) ;  /* 0x0000000000207947 */ /* 0x000fea0003800000 */
.L_x_7:
[----:B-1----:R-:W-:-:S04]  /*03b0*/  IMAD R7, R4, UR14, R11 ;  /* 0x0000000e04077c24 */ /* 0x002fc8000f8e020b */
[----:B0--3--:R-:W-:-:S06]  /*03c0*/  IMAD.WIDE R6, R7, 0x4, R2 ;  /* 0x0000000407067825 */ /* 0x009fcc00078e0202 */
[----:B------:R-:W2:Y:S01]  /*03d0*/  LDG.E R6, desc[UR12][R6.64] ;  /* 0x0000000c06067981 */ /* 0x000ea2000c1e1900 */
[----:B------:R-:W0:Y:S01]  /*03e0*/  S2UR UR8, SR_CgaCtaId ;  /* 0x00000000000879c3 */ /* 0x000e220000008800 */
[----:B------:R-:W-:Y:S02]  /*03f0*/  UMOV UR7, 0x400 ;  /* 0x0000040000077882 */ /* 0x000fe40000000000 */
[----:B0-----:R-:W-:-:S06]  /*0400*/  ULEA UR7, UR8, UR7, 0x18 ;  /* 0x0000000708077291 */ /* 0x001fcc000f8ec0ff */
[----:B------:R-:W-:-:S05]  /*0410*/  LEA R9, R11, UR7, 0x2 ;  /* 0x000000070b097c11 */ /* 0x000fca000f8e10ff */
[----:B--2---:R0:W-:Y:S02]  /*0420*/  STS [R9], R6 ;  /* 0x0000000609007388 */ /* 0x0041e40000000800 */
.L_x_8:
[----:B------:R-:W-:Y:S05]  /*0430*/  BSYNC.RECONVERGENT B0 ;  /* 0x0000000000007941 */ /* 0x000fea0003800200 */
.L_x_6:
[----:B------:R-:W-:Y:S01]  /*0440*/  VIADD R11, R11, UR5 ;  /* 0x000000050b0b7c36 */ /* 0x000fe20008000000 */
[----:B------:R-:W-:Y:S04]  /*0450*/  BSSY.RECONVERGENT B0, `(.L_x_9) ;  /* 0x0000014000007945 */ /* 0x000fe80003800200 */
[----:B------:R-:W-:-:S13]  /*0460*/  ISETP.GE.AND P1, PT, R11, R4, PT ;  /* 0x000000040b00720c */ /* 0x000fda0003f26270 */
[----:B------:R-:W-:Y:S05]  /*0470*/  @!P1 BRA `(.L_x_10) ;  /* 0x0000000000249947 */ /* 0x000fea0003800000 */
[----:B------:R-:W-:-:S13]  /*0480*/  ISETP.GE.AND P1, PT, R11, UR10, PT ;  /* 0x0000000a0b007c0c */ /* 0x000fda000bf26270 */
[----:B------:R-:W-:Y:S05]  /*0490*/  @P1 BRA `(.L_x_11) ;  /* 0x00000000003c1947 */ /* 0x000fea0003800000 */
[----:B------:R-:W4:Y:S01]  /*04a0*/  S2UR UR8, SR_CgaCtaId ;  /* 0x00000000000879c3 */ /* 0x000f220000008800 */
[----:B------:R-:W-:Y:S01]  /*04b0*/  UMOV UR7, 0x400 ;  /* 0x0000040000077882 */ /* 0x000fe20000000000 */
[----:B-12---:R-:W-:Y:S01]  /*04c0*/  IMAD.MOV.U32 R7, RZ, RZ, -0x40800000 ;  /* 0xbf800000ff077424 */ /* 0x006fe200078e00ff */
[----:B----4-:R-:W-:-:S06]  /*04d0*/  ULEA UR7, UR8, UR7, 0x18 ;  /* 0x0000000708077291 */ /* 0x010fcc000f8ec0ff */
[----:B0-----:R-:W-:-:S05]  /*04e0*/  LEA R6, R11, UR7, 0x2 ;  /* 0x000000070b067c11 */ /* 0x001fca000f8e10ff */
[----:B------:R4:W-:Y:S01]  /*04f0*/  STS [R6], R7 ;  /* 0x0000000706007388 */ /* 0x0009e20000000800 */
[----:B------:R-:W-:Y:S05]  /*0500*/  BRA `(.L_x_11) ;  /* 0x0000000000207947 */ /* 0x000fea0003800000 */
.L_x_10:
[----:B-12---:R-:W-:-:S04]  /*0510*/  IMAD R7, R4, UR14, R11 ;  /* 0x0000000e04077c24 */ /* 0x006fc8000f8e020b */
[----:B0--3--:R-:W-:-:S06]  /*0520*/  IMAD.WIDE R6, R7, 0x4, R2 ;  /* 0x0000000407067825 */ /* 0x009fcc00078e0202 */
[----:B------:R-:W2:Y:S01]  /*0530*/  LDG.E R6, desc[UR12][R6.64] ;  /* 0x0000000c06067981 */ /* 0x000ea2000c1e1900 */
[----:B------:R-:W0:Y:S01]  /*0540*/  S2UR UR8, SR_CgaCtaId ;  /* 0x00000000000879c3 */ /* 0x000e220000008800 */
[----:B------:R-:W-:Y:S02]  /*0550*/  UMOV UR7, 0x400 ;  /* 0x0000040000077882 */ /* 0x000fe40000000000 */
[----:B0-----:R-:W-:-:S06]  /*0560*/  ULEA UR7, UR8, UR7, 0x18 ;  /* 0x0000000708077291 */ /* 0x001fcc000f8ec0ff */
[----:B------:R-:W-:-:S05]  /*0570*/  LEA R9, R11, UR7, 0x2 ;  /* 0x000000070b097c11 */ /* 0x000fca000f8e10ff */
[----:B--2---:R0:W-:Y:S02]  /*0580*/  STS [R9], R6 ;  /* 0x0000000609007388 */ /* 0x0041e40000000800 */
.L_x_11:
[----:B------:R-:W-:Y:S05]  /*0590*/  BSYNC.RECONVERGENT B0 ;  /* 0x0000000000007941 */ /* 0x000fea0003800200 */
.L_x_9:
[----:B------:R-:W-:Y:S01]  /*05a0*/  VIADD R11, R11, UR5 ;  /* 0x000000050b0b7c36 */ /* 0x000fe20008000000 */
[----:B------:R-:W-:Y:S04]  /*05b0*/  BSSY.RECONVERGENT B0, `(.L_x_12) ;  /* 0x0000014000007945 */ /* 0x000fe80003800200 */
[----:B------:R-:W-:-:S13]  /*05c0*/  ISETP.GE.AND P1, PT, R11, R4, PT ;  /* 0x000000040b00720c */ /* 0x000fda0003f26270 */
[----:B------:R-:W-:Y:S05]  /*05d0*/  @!P1 BRA `(.L_x_13) ;  /* 0x0000000000249947 */ /* 0x000fea0003800000 */
[----:B------:R-:W-:-:S13]  /*05e0*/  ISETP.GE.AND P1, PT, R11, UR10, PT ;  /* 0x0000000a0b007c0c */ /* 0x000fda000bf26270 */
[----:B------:R-:W-:Y:S05]  /*05f0*/  @P1 BRA `(.L_x_14) ;  /* 0x00000000003c1947 */ /* 0x000fea0003800000 */
[----:B------:R-:W5:Y:S01]  /*0600*/  S2UR UR8, SR_CgaCtaId ;  /* 0x00000000000879c3 */ /* 0x000f620000008800 */
[----:B------:R-:W-:Y:S01]  /*0610*/  UMOV UR7, 0x400 ;  /* 0x0000040000077882 */ /* 0x000fe20000000000 */
[----:B-12-4-:R-:W-:Y:S01]  /*0620*/  IMAD.MOV.U32 R7, RZ, RZ, -0x40800000 ;  /* 0xbf800000ff077424 */ /* 0x016fe200078e00ff */
[----:B-----5:R-:W-:-:S06]  /*0630*/  ULEA UR7, UR8, UR7, 0x18 ;  /* 0x0000000708077291 */ /* 0x020fcc000f8ec0ff */
[----:B0-----:R-:W-:-:S05]  /*0640*/  LEA R6, R11, UR7, 0x2 ;  /* 0x000000070b067c11 */ /* 0x001fca000f8e10ff */
[----:B------:R0:W-:Y:S01]  /*0650*/  STS [R6], R7 ;  /* 0x0000000706007388 */ /* 0x0001e20000000800 */
[----:B------:R-:W-:Y:S05]  /*0660*/  BRA `(.L_x_14) ;  /* 0x0000000000207947 */ /* 0x000fea0003800000 */
.L_x_13:
[----:B-12-4-:R-:W-:-:S04]  /*0670*/  IMAD R7, R4, UR14, R11 ;  /* 0x0000000e04077c24 */ /* 0x016fc8000f8e020b */
[----:B0--3--:R-:W-:-:S06]  /*0680*/  IMAD.WIDE R6, R7, 0x4, R2 ;  /* 0x0000000407067825 */ /* 0x009fcc00078e0202 */
[----:B------:R-:W2:Y:S01]  /*0690*/  LDG.E R6, desc[UR12][R6.64] ;  /* 0x0000000c06067981 */ /* 0x000ea2000c1e1900 */
[----:B------:R-:W0:Y:S01]  /*06a0*/  S2UR UR8, SR_CgaCtaId ;  /* 0x00000000000879c3 */ /* 0x000e220000008800 */
[----:B------:R-:W-:Y:S02]  /*06b0*/  UMOV UR7, 0x400 ;  /* 0x0000040000077882 */ /* 0x000fe40000000000 */
[----:B0-----:R-:W-:-:S06]  /*06c0*/  ULEA UR7, UR8, UR7, 0x18 ;  /* 0x0000000708077291 */ /* 0x001fcc000f8ec0ff */
[----:B------:R-:W-:-:S05]  /*06d0*/  LEA R11, R11, UR7, 0x2 ;  /* 0x000000070b0b7c11 */ /* 0x000fca000f8e10ff */
[----:B--2---:R0:W-:Y:S02]  /*06e0*/  STS [R11], R6 ;  /* 0x000000060b007388 */ /* 0x0041e40000000800 */
.L_x_14:
[----:B------:R-:W-:Y:S05]  /*06f0*/  BSYNC.RECONVERGENT B0 ;  /* 0x0000000000007941 */ /* 0x000fea0003800200 */
.L_x_12:
[----:B------:R-:W-:Y:S05]  /*0700*/  @P0 BRA `(.L_x_15) ;  /* 0xfffffff800940947 */ /* 0x000fea000383ffff */
.L_x_2:
[----:B------:R-:W-:-:S09]  /*0710*/  UISETP.NE.AND UP0, UPT, UR9, URZ, UPT ;  /* 0x000000ff0900728c */ /* 0x000fd2000bf05270 */
[----:B------:R-:W-:Y:S05]  /*0720*/  BRA.U !UP0, `(.L_x_1) ;  /* 0x0000000108787547 */ /* 0x000fea000b800000 */
[----:B0-----:R-:W0:Y:S01]  /*0730*/  LDC R9, c[0x0][0x388] ;  /* 0x0000e200ff097b82 */ /* 0x001e220000000800 */
[----:B------:R-:W0:Y:S01]  /*0740*/  LDCU UR10, c[0x0][0x38c] ;  /* 0x00007180ff0a77ac */ /* 0x000e220008000800 */
[----:B------:R-:W-:-:S06]  /*0750*/  UMOV UR4, URZ ;  /* 0x000000ff00047c82 */ /* 0x000fcc0008000000 */
[----:B-12-4-:R-:W1:Y:S02]  /*0760*/  LDC.64 R6, c[0x0][0x380] ;  /* 0x0000e000ff067b82 */ /* 0x016e640000000a00 */
.L_x_19:
[----:B------:R-:W-:Y:S01]  /*0770*/  IMAD R4, R5, UR5, R0 ;  /* 0x0000000505047c24 */ /* 0x000fe2000f8e0200 */
[----:B------:R-:W-:Y:S01]  /*0780*/  UIADD3 UR4, UPT, UPT, UR4, 0x1, URZ ;  /* 0x0000000104047890 */ /* 0x000fe2000fffe0ff */
[----:B------:R-:W-:Y:S03]  /*0790*/  BSSY.RECONVERGENT B0, `(.L_x_16) ;  /* 0x0000015000007945 */ /* 0x000fe60003800200 */
[----:B0-----:R-:W-:Y:S01]  /*07a0*/  ISETP.GE.AND P0, PT, R4, R9, PT ;  /* 0x000000090400720c */ /* 0x001fe20003f06270 */
[----:B------:R-:W-:-:S12]  /*07b0*/  UISETP.NE.AND UP0, UPT, UR4, UR9, UPT ;  /* 0x000000090400728c */ /* 0x000fd8000bf05270 */
[----:B--2---:R-:W-:Y:S05]  /*07c0*/  @!P0 BRA `(.L_x_17) ;  /* 0x0000000000248947 */ /* 0x004fea0003800000 */
[----:B------:R-:W-:-:S13]  /*07d0*/  ISETP.GE.AND P0, PT, R4, UR10, PT ;  /* 0x0000000a04007c0c */ /* 0x000fda000bf06270 */
[----:B------:R-:W-:Y:S05]  /*07e0*/  @P0 BRA `(.L_x_18) ;  /* 0x00000000003c0947 */ /* 0x000fea0003800000 */
[----:B------:R-:W0:Y:S01]  /*07f0*/  S2UR UR8, SR_CgaCtaId ;  /* 0x00000000000879c3 */ /* 0x000e220000008800 */
[----:B------:R-:W-:Y:S01]  /*0800*/  UMOV UR7, 0x400 ;  /* 0x0000040000077882 */ /* 0x000fe20000000000 */
[----:B---3--:R-:W-:Y:S01]  /*0810*/  HFMA2 R3, -RZ, RZ, -1.875, 0 ;  /* 0xbf800000ff037431 */ /* 0x008fe200000001ff */
[----:B0-----:R-:W-:-:S06]  /*0820*/  ULEA UR7, UR8, UR7, 0x18 ;  /* 0x0000000708077291 */ /* 0x001fcc000f8ec0ff */
[----:B------:R-:W-:-:S05]  /*0830*/  LEA R2, R4, UR7, 0x2 ;  /* 0x0000000704027c11 */ /* 0x000fca000f8e10ff */
[----:B------:R0:W-:Y:S01]  /*0840*/  STS [R2], R3 ;  /* 0x0000000302007388 */ /* 0x0001e20000000800 */
[----:B------:R-:W-:Y:S05]  /*0850*/  BRA `(.L_x_18) ;  /* 0x0000000000207947 */ /* 0x000fea0003800000 */
.L_x_17:
[----:B---3--:R-:W-:-:S04]  /*0860*/  IMAD R3, R9, UR14, R4 ;  /* 0x0000000e09037c24 */ /* 0x008fc8000f8e0204 */
[----:B-1----:R-:W-:-:S06]  /*0870*/  IMAD.WIDE R2, R3, 0x4, R6 ;  /* 0x0000000403027825 */ /* 0x002fcc00078e0206 */
[----:B------:R-:W2:Y:S01]  /*0880*/  LDG.E R2, desc[UR12][R2.64] ;  /* 0x0000000c02027981 */ /* 0x000ea2000c1e1900 */
[----:B------:R-:W0:Y:S01]  /*0890*/  S2UR UR8, SR_CgaCtaId ;  /* 0x00000000000879c3 */ /* 0x000e220000008800 */
[----:B------:R-:W-:Y:S02]  /*08a0*/  UMOV UR7, 0x400 ;  /* 0x0000040000077882 */ /* 0x000fe40000000000 */
[----:B0-----:R-:W-:-:S06]  /*08b0*/  ULEA UR7, UR8, UR7, 0x18 ;  /* 0x0000000708077291 */ /* 0x001fcc000f8ec0ff */
[----:B------:R-:W-:-:S05]  /*08c0*/  LEA R11, R4, UR7, 0x2 ;  /* 0x00000007040b7c11 */ /* 0x000fca000f8e10ff */
[----:B--2---:R2:W-:Y:S02]  /*08d0*/  STS [R11], R2 ;  /* 0x000000020b007388 */ /* 0x0045e40000000800 */
.L_x_18:
[----:B------:R-:W-:Y:S05]  /*08e0*/  BSYNC.RECONVERGENT B0 ;  /* 0x0000000000007941 */ /* 0x000fea0003800200 */
.L_x_16:
[----:B------:R-:W-:Y:S01]  /*08f0*/  VIADD R5, R5, 0x1 ;  /* 0x0000000105057836 */ /* 0x000fe20000000000 */
[----:B------:R-:W-:Y:S06]  /*0900*/  BRA.U UP0, `(.L_x_19) ;  /* 0xfffffffd00987547 */ /* 0x000fec000b83ffff */
.L_x_1:
[----:B------:R-:W5:Y:S02]  /*0910*/  LDCU UR4, c[0x0][0x38c] ;  /* 0x00007180ff0477ac */ /* 0x000f640008000800 */
[----:B-----5:R-:W-:-:S04]  /*0920*/  USHF.L.U32 UR4, UR4, 0x1, URZ ;  /* 0x0000000104047899 */ /* 0x020fc800080006ff */
[----:B------:R-:W-:Y:S01]  /*0930*/  UISETP.GE.AND UP0, UPT, UR4, 0x3, UPT ;  /* 0x000000030400788c */ /* 0x000fe2000bf06270 */
[----:B------:R-:W-:Y:S08]  /*0940*/  BAR.SYNC.DEFER_BLOCKING 0x0 ;  /* 0x0000000000007b1d */ /* 0x000ff00000010000 */
[----:B------:R-:W-:Y:S05]  /*0950*/  BRA.U !UP0, `(.L_x_20) ;  /* 0x0000001908407547 */ /* 0x000fea000b800000 */
[----:B0-----:R-:W0:Y:S01]  /*0960*/  S2R R0, SR_TID.X ;  /* 0x0000000000007919 */ /* 0x001e220000002100 */
[----:B------:R-:W-:-:S05]  /*0970*/  UMOV UR4, 0x2 ;  /* 0x0000000200047882 */ /* 0x000fca0000000000 */
.L_x_26:
[----:B------:R-:W-:-:S04]  /*0980*/  USHF.R.S32.HI UR9, URZ, 0x1, UR4 ;  /* 0x00000001ff097899 */ /* 0x000fc80008011404 */
[----:B------:R-:W-:-:S09]  /*0990*/  UISETP.GE.AND UP0, UPT, UR9, 0x1, UPT ;  /* 0x000000010900788c */ /* 0x000fd2000bf06270 */
[----:B0-----:R-:W-:Y:S05]  /*09a0*/  BRA.U !UP0, `(.L_x_21) ;  /* 0x0000001908187547 */ /* 0x001fea000b800000 */
[----:B------:R-:W-:Y:S01]  /*09b0*/  UMOV UR7, UR9 ;  /* 0x0000000900077c82 */ /* 0x000fe20008000000 */
[----:B------:R-:W-:-:S05]  /*09c0*/  UMOV UR8, UR4 ;  /* 0x0000000400087c82 */ /* 0x000fca0008000000 */
.L_x_25:
[----:B------:R-:W-:Y:S01]  /*09d0*/  UISETP.GE.AND UP0, UPT, UR6, 0x1, UPT ;  /* 0x000000010600788c */ /* 0x000fe2000bf06270 */
[----:B------:R-:W-:Y:S01]  /*09e0*/  UMOV UR10, UR8 ;  /* 0x00000008000a7c82 */ /* 0x000fe20008000000 */
[----:B------:R-:W-:-:S07]  /*09f0*/  UMOV UR8, UR7 ;  /* 0x0000000700087c82 */ /* 0x000fce0008000000 */
[----:B0-----:R-:W-:Y:S05]  /*0a00*/  BRA.U !UP0, `(.L_x_22) ;  /* 0x0000001508f07547 */ /* 0x001fea000b800000 */
[----:B------:R-:W-:Y:S01]  /*0a10*/  UISETP.GE.U32.AND UP0, UPT, UR6, 0x4, UPT ;  /* 0x000000040600788c */ /* 0x000fe2000bf06070 */
[----:B---3--:R-:W-:Y:S01]  /*0a20*/  IMAD.MOV.U32 R3, RZ, RZ, RZ ;  /* 0x000000ffff037224 */ /* 0x008fe200078e00ff */
[----:B------:R-:W-:-:S07]  /*0a30*/  ULOP3.LUT UR15, UR10, 0xfffffffe, URZ, 0xc0, !UPT ;  /* 0xfffffffe0a0f7892 */ /* 0x000fce000f8ec0ff */
[----:B------:R-:W-:Y:S05]  /*0a40*/  BRA.U !UP0, `(.L_x_23) ;  /* 0x0000000d085c7547 */ /* 0x000fea000b800000 */
[----:B------:R-:W-:Y:S01]  /*0a50*/  IMAD.U32 R5, RZ, RZ, UR5 ;  /* 0x00000005ff057e24 */ /* 0x000fe2000f8e00ff */
[----:B------:R-:W-:Y:S01]  /*0a60*/  ULOP3.LUT UR7, UR6, 0x7ffffffc, URZ, 0xc0, !UPT ;  /* 0x7ffffffc06077892 */ /* 0x000fe2000f8ec0ff */
[----:B-12-4-:R-:W-:Y:S01]  /*0a70*/  IMAD.U32 R7, RZ, RZ, UR5 ;  /* 0x00000005ff077e24 */ /* 0x016fe2000f8e00ff */
[----:B------:R-:W-:Y:S01]  /*0a80*/  ISETP.NE.AND P0, PT, RZ, UR9, PT ;  /* 0x00000009ff007c0c */ /* 0x000fe2000bf05270 */
[--C-:B0-----:R-:W-:Y:S01]  /*0a90*/  IMAD R2, R5, 0x2, R0.reuse ;  /* 0x0000000205027824 */ /* 0x101fe200078e0200 */
[----:B------:R-:W-:Y:S01]  /*0aa0*/  LOP3.LUT R4, RZ, UR9, RZ, 0x33, !PT ;  /* 0x00000009ff047c12 */ /* 0x000fe2000f8e33ff */
[----:B------:R-:W-:Y:S01]  /*0ab0*/  VIADD R6, R0, UR5 ;  /* 0x0000000500067c36 */ /* 0x000fe20008000000 */
[----:B------:R-:W-:Y:S01]  /*0ac0*/  UIADD3 UR7, UPT, UPT, -UR7, URZ, URZ ;  /* 0x000000ff07077290 */ /* 0x000fe2000fffe1ff */
[--C-:B------:R-:W-:Y:S02]  /*0ad0*/  IMAD.MOV.U32 R3, RZ, RZ, R0.reuse ;  /* 0x000000ffff037224 */ /* 0x100fe400078e0000 */
[----:B------:R-:W-:-:S09]  /*0ae0*/  IMAD R5, R7, 0x3, R0 ;  /* 0x0000000307057824 */ /* 0x000fd200078e0200 */
.L_x_24:
[----:B0-----:R-:W-:Y:S01]  /*0af0*/  IABS R8, UR8 ;  /* 0x0000000800087c13 */ /* 0x001fe20008000000 */
[----:B------:R-:W0:Y:S01]  /*0b00*/  S2UR UR11, SR_CgaCtaId ;  /* 0x00000000000b79c3 */ /* 0x000e220000008800 */
[----:B------:R-:W-:Y:S01]  /*0b10*/  IABS R7, UR9 ;  /* 0x0000000900077c13 */ /* 0x000fe20008000000 */
[----:B------:R-:W-:Y:S01]  /*0b20*/  UMOV UR10, 0x400 ;  /* 0x00000400000a7882 */ /* 0x000fe20000000000 */
[----:B------:R-:W1:Y:S01]  /*0b30*/  I2F.RP R9, R8 ;  /* 0x0000000800097306 */ /* 0x000e620000209400 */
[----:B------:R-:W-:Y:S01]  /*0b40*/  IABS R12, UR8 ;  /* 0x00000008000c7c13 */ /* 0x000fe20008000000 */
[----:B------:R-:W-:Y:S01]  /*0b50*/  UIADD3 UR7, UPT, UPT, UR7, 0x4, URZ ;  /* 0x0000000407077890 */ /* 0x000fe2000fffe0ff */
[----:B------:R-:W-:Y:S02]  /*0b60*/  IABS R14, R3 ;  /* 0x00000003000e7213 */ /* 0x000fe40000000000 */
[----:B------:R-:W-:Y:S01]  /*0b70*/  IABS R22, R6 ;  /* 0x0000000600167213 */ /* 0x000fe20000000000 */
[----:B------:R-:W-:Y:S01]  /*0b80*/  UISETP.NE.AND UP0, UPT, UR7, URZ, UPT ;  /* 0x000000ff0700728c */ /* 0x000fe2000bf05270 */
[----:B------:R-:W-:Y:S01]  /*0b90*/  MOV R20, UR8 ;  /* 0x0000000800147c02 */ /* 0x000fe20008000f00 */
[----:B------:R-:W2:Y:S08]  /*0ba0*/  I2F.RP R16, R7 ;  /* 0x0000000700107306 */ /* 0x000eb00000209400 */
[----:B-1----:R-:W1:Y:S01]  /*0bb0*/  MUFU.RCP R9, R9 ;  /* 0x0000000900097308 */ /* 0x002e620000001000 */
[----:B0-----:R-:W-:-:S07]  /*0bc0*/  ULEA UR10, UR11, UR10, 0x18 ;  /* 0x0000000a0b0a7291 */ /* 0x001fce000f8ec0ff */
[----:B--2---:R-:W-:Y:S01]  /*0bd0*/  MUFU.RCP R16, R16 ;  /* 0x0000001000107308 */ /* 0x004fe20000001000 */
[----:B-1----:R-:W-:Y:S01]  /*0be0*/  VIADD R10, R9, 0xffffffe ;  /* 0x0ffffffe090a7836 */ /* 0x002fe20000000000 */
[----:B------:R-:W-:Y:S02]  /*0bf0*/  IADD3 R9, PT, PT, RZ, -R12, RZ ;  /* 0x8000000cff097210 */ /* 0x000fe40007ffe0ff */
[----:B------:R-:W-:-:S04]  /*0c00*/  LOP3.LUT R12, R3, UR8, RZ, 0x3c, !PT ;  /* 0x00000008030c7c12 */ /* 0x000fc8000f8e3cff */
[----:B------:R0:W1:Y:S01]  /*0c10*/  F2I.FTZ.U32.TRUNC.NTZ R11, R10 ;  /* 0x0000000a000b7305 */ /* 0x000062000021f000 */
[----:B------:R-:W-:Y:S01]  /*0c20*/  ISETP.GE.AND P3, PT, R12, RZ, PT ;  /* 0x000000ff0c00720c */ /* 0x000fe20003f66270 */
[----:B0-----:R-:W-:Y:S02]  /*0c30*/  IMAD.MOV.U32 R10, RZ, RZ, RZ ;  /* 0x000000ffff0a7224 */ /* 0x001fe400078e00ff */
[----:B-1----:R-:W-:-:S04]  /*0c40*/  IMAD.MOV R13, RZ, RZ, -R11 ;  /* 0x000000ffff0d7224 */ /* 0x002fc800078e0a0b */
[----:B------:R-:W-:-:S04]  /*0c50*/  IMAD R13, R13, R8, RZ ;  /* 0x000000080d0d7224 */ /* 0x000fc800078e02ff */
[----:B------:R-:W-:-:S04]  /*0c60*/  IMAD.HI.U32 R11, R11, R13, R10 ;  /* 0x0000000d0b0b7227 */ /* 0x000fc800078e000a */
[----:B------:R-:W-:Y:S01]  /*0c70*/  VIADD R13, R16, 0xffffffe ;  /* 0x0ffffffe100d7836 */ /* 0x000fe20000000000 */
[----:B------:R-:W-:Y:S01]  /*0c80*/  IABS R16, UR9 ;  /* 0x0000000900107c13 */ /* 0x000fe20008000000 */
[----:B------:R-:W-:-:S04]  /*0c90*/  IMAD.HI.U32 R10, R11, R14, RZ ;  /* 0x0000000e0b0a7227 */ /* 0x000fc800078e00ff */
[----:B------:R-:W-:Y:S01]  /*0ca0*/  IMAD R15, R10, R9, R14 ;  /* 0x000000090a0f7224 */ /* 0x000fe200078e020e */
[----:B------:R-:W0:Y:S04]  /*0cb0*/  F2I.FTZ.U32.TRUNC.NTZ R13, R13 ;  /* 0x0000000d000d7305 */ /* 0x000e28000021f000 */
[----:B------:R-:W-:Y:S01]  /*0cc0*/  ISETP.GT.U32.AND P2, PT, R8, R15, PT ;  /* 0x0000000f0800720c */ /* 0x000fe20003f44070 */
[----:B0-----:R-:W-:-:S12]  /*0cd0*/  IMAD.MOV R12, RZ, RZ, -R13 ;  /* 0x000000ffff0c7224 */ /* 0x001fd800078e0a0d */
[----:B------:R-:W-:Y:S02]  /*0ce0*/  @!P2 IMAD.IADD R15, R15, 0x1, -R8 ;  /* 0x000000010f0fa824 */ /* 0x000fe400078e0a08 */
[----:B------:R-:W-:Y:S01]  /*0cf0*/  @!P2 VIADD R10, R10, 0x1 ;  /* 0x000000010a0aa836 */ /* 0x000fe20000000000 */
[----:B------:R-:W-:Y:S01]  /*0d00*/  ISETP.NE.AND P2, PT, RZ, UR8, PT ;  /* 0x00000008ff007c0c */ /* 0x000fe2000bf45270 */
[----:B------:R-:W-:Y:S01]  /*0d10*/  IMAD R17, R12, R7, RZ ;  /* 0x000000070c117224 */ /* 0x000fe200078e02ff */
[----:B------:R-:W-:Y:S01]  /*0d20*/  ISETP.GE.U32.AND P1, PT, R15, R8, PT ;  /* 0x000000080f00720c */ /* 0x000fe20003f26070 */
[----:B------:R-:W-:-:S04]  /*0d30*/  IMAD.MOV.U32 R12, RZ, RZ, RZ ;  /* 0x000000ffff0c7224 */ /* 0x000fc800078e00ff */
[----:B------:R-:W-:-:S04]  /*0d40*/  IMAD.HI.U32 R12, R13, R17, R12 ;  /* 0x000000110d0c7227 */ /* 0x000fc800078e000c */
[----:B------:R-:W-:Y:S02]  /*0d50*/  IMAD.MOV R13, RZ, RZ, -R16 ;  /* 0x000000ffff0d7224 */ /* 0x000fe400078e0a10 */
[----:B------:R-:W-:-:S04]  /*0d60*/  IMAD.HI.U32 R17, R12, R14, RZ ;  /* 0x0000000e0c117227 */ /* 0x000fc800078e00ff */
[----:B------:R-:W-:Y:S02]  /*0d70*/  @P1 VIADD R10, R10, 0x1 ;  /* 0x000000010a0a1836 */ /* 0x000fe40000000000 */
[----:B------:R-:W-:Y:S02]  /*0d80*/  IMAD R14, R17, R13, R14 ;  /* 0x0000000d110e7224 */ /* 0x000fe400078e020e */
[----:B------:R-:W-:Y:S01]  /*0d90*/  IMAD.MOV.U32 R15, RZ, RZ, R10 ;  /* 0x000000ffff0f7224 */ /* 0x000fe200078e000a */
[----:B------:R-:W-:Y:S01]  /*0da0*/  LOP3.LUT R10, RZ, UR8, RZ, 0x33, !PT ;  /* 0x00000008ff0a7c12 */ /* 0x000fe2000f8e33ff */
[----:B------:R-:W-:Y:S01]  /*0db0*/  IMAD.HI.U32 R16, R11, R22, RZ ;  /* 0x000000160b107227 */ /* 0x000fe200078e00ff */
[----:B------:R-:W-:-:S03]  /*0dc0*/  ISETP.GT.U32.AND P6, PT, R7, R14, PT ;  /* 0x0000000e0700720c */ /* 0x000fc60003fc4070 */
[----:B------:R-:W-:Y:S02]  /*0dd0*/  @!P3 IMAD.MOV R15, RZ, RZ, -R15 ;  /* 0x000000ffff0fb224 */ /* 0x000fe400078e0a0f */
[----:B------:R-:W-:-:S03]  /*0de0*/  IMAD R21, R16, R9, R22 ;  /* 0x0000000910157224 */ /* 0x000fc600078e0216 */
[----:B------:R-:W-:Y:S02]  /*0df0*/  SEL R15, R10, R15, !P2 ;  /* 0x0000000f0a0f7207 */ /* 0x000fe40005000000 */
[----:B------:R-:W-:-:S03]  /*0e00*/  ISETP.GT.U32.AND P1, PT, R8, R21, PT ;  /* 0x000000150800720c */ /* 0x000fc60003f24070 */
[----:B------:R-:W-:Y:S02]  /*0e10*/  IMAD.MOV R18, RZ, RZ, -R15 ;  /* 0x000000ffff127224 */ /* 0x000fe400078e0a0f */
[----:B------:R-:W-:Y:S02]  /*0e20*/  @!P6 IMAD.IADD R14, R14, 0x1, -R7 ;  /* 0x000000010e0ee824 */ /* 0x000fe400078e0a07 */
[----:B------:R-:W-:Y:S02]  /*0e30*/  IMAD R18, R18, UR8, R3 ;  /* 0x0000000812127c24 */ /* 0x000fe4000f8e0203 */
[----:B------:R-:W-:Y:S01]  /*0e40*/  @!P6 VIADD R17, R17, 0x1 ;  /* 0x000000011111e836 */ /* 0x000fe20000000000 */
[----:B------:R-:W-:Y:S01]  /*0e50*/  ISETP.GE.U32.AND P5, PT, R14, R7, PT ;  /* 0x000000070e00720c */ /* 0x000fe20003fa6070 */
[----:B------:R-:W-:Y:S01]  /*0e60*/  IMAD R18, R15, UR15, R18 ;  /* 0x0000000f0f127c24 */ /* 0x000fe2000f8e0212 */
[----:B------:R-:W-:Y:S01]  /*0e70*/  LOP3.LUT R14, R3, UR9, RZ, 0x3c, !PT ;  /* 0x00000009030e7c12 */ /* 0x000fe2000f8e3cff */
[----:B------:R-:W-:-:S02]  /*0e80*/  @!P1 IMAD.IADD R21, R21, 0x1, -R8 ;  /* 0x0000000115159824 */ /* 0x000fc400078e0a08 */
[----:B------:R-:W-:Y:S01]  /*0e90*/  @!P1 VIADD R16, R16, 0x1 ;  /* 0x0000000110109836 */ /* 0x000fe20000000000 */
[----:B------:R-:W-:Y:S01]  /*0ea0*/  LEA R19, R18, UR10, 0x2 ;  /* 0x0000000a12137c11 */ /* 0x000fe2000f8e10ff */
[----:B------:R-:W-:Y:S01]  /*0eb0*/  IMAD.HI.U32 R18, R12, R22, RZ ;  /* 0x000000160c127227 */ /* 0x000fe200078e00ff */
[----:B------:R-:W-:Y:S02]  /*0ec0*/  ISETP.GE.U32.AND P3, PT, R21, R8, PT ;  /* 0x000000081500720c */ /* 0x000fe40003f66070 */
[----:B------:R-:W-:Y:S01]  /*0ed0*/  ISETP.GE.AND P4, PT, R14, RZ, PT ;  /* 0x000000ff0e00720c */ /* 0x000fe20003f86270 */
[----:B------:R-:W-:Y:S01]  /*0ee0*/  IMAD R20, R20, 0x4, R19 ;  /* 0x0000000414147824 */ /* 0x000fe200078e0213 */
[----:B------:R-:W-:Y:S01]  /*0ef0*/  LDS R15, [R19] ;  /* 0x00000000130f7984 */ /* 0x000fe20000000800 */
[----:B------:R-:W-:Y:S01]  /*0f00*/  LOP3.LUT R14, R6, UR8, RZ, 0x3c, !PT ;  /* 0x00000008060e7c12 */ /* 0x000fe2000f8e3cff */
[----:B------:R-:W-:Y:S01]  /*0f10*/  @P5 VIADD R17, R17, 0x1 ;  /* 0x0000000111115836 */ /* 0x000fe20000000000 */
[----:B------:R-:W-:Y:S01]  /*0f20*/  ISETP.NE.AND P1, PT, RZ, UR9, PT ;  /* 0x00000009ff007c0c */ /* 0x000fe2000bf25270 */
[----:B------:R-:W0:Y:S01]  /*0f30*/  LDS R24, [R20] ;  /* 0x0000000014187984 */ /* 0x000e220000000800 */
[----:B------:R-:W-:Y:S01]  /*0f40*/  ISETP.GE.AND P5, PT, R14, RZ, PT ;  /* 0x000000ff0e00720c */ /* 0x000fe20003fa6270 */
[----:B------:R-:W-:Y:S01]  /*0f50*/  IMAD R22, R18, R13, R22 ;  /* 0x0000000d12167224 */ /* 0x000fe200078e0216 */
[----:B------:R-:W-:-:S02]  /*0f60*/  LOP3.LUT R14, RZ, UR9, RZ, 0x33, !PT ;  /* 0x00000009ff0e7c12 */ /* 0x000fc4000f8e33ff */
[----:B------:R-:W-:Y:S02]  /*0f70*/  @P3 VIADD R16, R16, 0x1 ;  /* 0x0000000110103836 */ /* 0x000fe40000000000 */
[----:B------:R-:W-:Y:S01]  /*0f80*/  @!P4 IMAD.MOV R17, RZ, RZ, -R17 ;  /* 0x000000ffff11c224 */ /* 0x000fe200078e0a11 */
[----:B------:R-:W-:Y:S01]  /*0f90*/  ISETP.GT.U32.AND P6, PT, R7, R22, PT ;  /* 0x000000160700720c */ /* 0x000fe20003fc4070 */
[----:B------:R-:W-:Y:S01]  /*0fa0*/  IMAD.MOV.U32 R23, RZ, RZ, R16 ;  /* 0x000000ffff177224 */ /* 0x000fe200078e0010 */
[----:B------:R-:W-:Y:S02]  /*0fb0*/  IABS R16, R2 ;  /* 0x0000000200107213 */ /* 0x000fe40000000000 */
[----:B------:R-:W-:Y:S02]  /*0fc0*/  SEL R17, R14, R17, !P1 ;  /* 0x000000110e117207 */ /* 0x000fe40004800000 */
[----:B------:R-:W-:Y:S02]  /*0fd0*/  @!P5 IMAD.MOV R23, RZ, RZ, -R23 ;  /* 0x000000ffff17d224 */ /* 0x000fe400078e0a17 */
[----:B------:R-:W-:-:S03]  /*0fe0*/  LOP3.LUT R21, R17, 0x80000001, RZ, 0xc0, !PT ;  /* 0x8000000111157812 */ /* 0x000fc600078ec0ff */
[----:B------:R-:W-:Y:S02]  /*0ff0*/  SEL R17, R10, R23, !P2 ;  /* 0x000000170a117207 */ /* 0x000fe40005000000 */
[----:B------:R-:W-:Y:S01]  /*1000*/  ISETP.NE.AND P4, PT, R21, 0x1, PT ;  /* 0x000000011500780c */ /* 0x000fe20003f85270 */
[----:B------:R-:W-:Y:S01]  /*1010*/  IMAD.HI.U32 R21, R11, R16, RZ ;  /* 0x000000100b157227 */ /* 0x000fe200078e00ff */
[----:B------:R-:W-:-:S03]  /*1020*/  IADD3 R23, PT, PT, -R17, RZ, RZ ;  /* 0x000000ff11177210 */ /* 0x000fc60007ffe1ff */
[----:B------:R-:W-:Y:S02]  /*1030*/  @!P6 IMAD.IADD R22, R22, 0x1, -R7 ;  /* 0x000000011616e824 */ /* 0x000fe400078e0a07 */
[----:B------:R-:W-:-:S03]  /*1040*/  @!P6 VIADD R18, R18, 0x1 ;  /* 0x000000011212e836 */ /* 0x000fc60000000000 */
[----:B------:R-:W-:Y:S02]  /*1050*/  ISETP.GE.U32.AND P5, PT, R22, R7, PT ;  /* 0x000000071600720c */ /* 0x000fe40003fa6070 */
[----:B0-----:R-:W-:-:S04]  /*1060*/  FSETP.GEU.AND P3, PT, R15, R24, PT ;  /* 0x000000180f00720b */ /* 0x001fc80003f6e000 */
[----:B------:R-:W-:-:S07]  /*1070*/  FSEL R25, R15, R24, !P3 ;  /* 0x000000180f197208 */ /* 0x000fce0005800000 */
[----:B------:R-:W-:Y:S01]  /*1080*/  @P5 VIADD R18, R18, 0x1 ;  /* 0x0000000112125836 */ /* 0x000fe20000000000 */
[----:B------:R-:W-:Y:S01]  /*1090*/  FSEL R26, R24, R15, !P3 ;  /* 0x0000000f181a7208 */ /* 0x000fe20005800000 */
[----:B------:R-:W-:Y:S02]  /*10a0*/  IMAD R24, R23, UR8, R6 ;  /* 0x0000000817187c24 */ /* 0x000fe4000f8e0206 */
[----:B------:R-:W-:Y:S01]  /*10b0*/  IMAD R23, R21, R9, R16 ;  /* 0x0000000915177224 */ /* 0x000fe200078e0210 */
[----:B------:R-:W-:Y:S01]  /*10c0*/  FSEL R27, R26, R25, !P4 ;  /* 0x000000191a1b7208 */ /* 0x000fe20006000000 */
[----:B------:R-:W-:Y:S01]  /*10d0*/  IMAD R15, R17, UR15, R24 ;  /* 0x0000000f110f7c24 */ /* 0x000fe2000f8e0218 */
[----:B------:R-:W-:Y:S01]  /*10e0*/  FSEL R24, R25, R26, !P4 ;  /* 0x0000001a19187208 */ /* 0x000fe20006000000 */
[----:B------:R-:W-:Y:S01]  /*10f0*/  IMAD.U32 R26, RZ, RZ, UR8 ;  /* 0x00000008ff1a7e24 */ /* 0x000fe2000f8e00ff */
[----:B------:R-:W-:Y:S02]  /*1100*/  ISETP.GT.U32.AND P3, PT, R8, R23, PT ;  /* 0x000000170800720c */ /* 0x000fe40003f64070 */
[----:B------:R-:W-:Y:S01]  /*1110*/  LEA R15, R15, UR10, 0x2 ;  /* 0x0000000a0f0f7c11 */ /* 0x000fe2000f8e10ff */
[----:B------:R-:W-:Y:S04]  /*1120*/  STS [R19], R24 ;  /* 0x0000001813007388 */ /* 0x000fe80000000800 */
[----:B------:R-:W-:Y:S01]  /*1130*/  IMAD R17, R26, 0x4, R15 ;  /* 0x000000041a117824 */ /* 0x000fe200078e020f */
[----:B------:R0:W-:Y:S01]  /*1140*/  STS [R20], R27 ;  /* 0x0000001b14007388 */ /* 0x0001e20000000800 */
[----:B------:R-:W-:-:S03]  /*1150*/  LOP3.LUT R26, R2, UR8, RZ, 0x3c, !PT ;  /* 0x00000008021a7c12 */ /* 0x000fc6000f8e3cff */
[----:B------:R-:W-:Y:S01]  /*1160*/  LDS R22, [R15] ;  /* 0x000000000f167984 */ /* 0x000fe20000000800 */
[----:B------:R-:W-:Y:S01]  /*1170*/  @!P3 IMAD.IADD R23, R23, 0x1, -R8 ;  /* 0x000000011717b824 */ /* 0x000fe200078e0a08 */
[----:B------:R-:W-:Y:S01]  /*1180*/  ISETP.GE.AND P5, PT, R26, RZ, PT ;  /* 0x000000ff1a00720c */ /* 0x000fe20003fa6270 */
[----:B------:R-:W-:Y:S01]  /*1190*/  @!P3 VIADD R21, R21, 0x1 ;  /* 0x000000011515b836 */ /* 0x000fe20000000000 */
[----:B------:R-:W1:Y:S02]  /*11a0*/  LDS R25, [R17] ;  /* 0x0000000011197984 */ /* 0x000e640000000800 */
[----:B------:R-:W-:Y:S02]  /*11b0*/  ISETP.GE.U32.AND P4, PT, R23, R8, PT ;  /* 0x000000081700720c */ /* 0x000fe40003f86070 */
[----:B------:R-:W-:Y:S02]  /*11c0*/  LOP3.LUT R23, R6, UR9, RZ, 0x3c, !PT ;  /* 0x0000000906177c12 */ /* 0x000fe4000f8e3cff */
[----:B0-----:R-:W-:-:S02]  /*11d0*/  IABS R20, R5 ;  /* 0x0000000500147213 */ /* 0x001fc40000000000 */
[----:B------:R-:W-:-:S07]  /*11e0*/  ISETP.GE.AND P6, PT, R23, RZ, PT ;  /* 0x000000ff1700720c */ /* 0x000fce0003fc6270 */
[----:B------:R-:W-:-:S04]  /*11f0*/  @P4 VIADD R21, R21, 0x1 ;  /* 0x0000000115154836 */ /* 0x000fc80000000000 */
[----:B------:R-:W-:Y:S02]  /*1200*/  @!P5 IMAD.MOV R21, RZ, RZ, -R21 ;  /* 0x000000ffff15d224 */ /* 0x000fe400078e0a15 */
[----:B------:R-:W-:-:S03]  /*1210*/  @!P6 IMAD.MOV R18, RZ, RZ, -R18 ;  /* 0x000000ffff12e224 */ /* 0x000fc600078e0a12 */
[----:B------:R-:W-:Y:S02]  /*1220*/  SEL R21, R10, R21, !P2 ;  /* 0x000000150a157207 */ /* 0x000fe40005000000 */
[----:B------:R-:W-:Y:S02]  /*1230*/  SEL R19, R14, R18, !P1 ;  /* 0x000000120e137207 */ /* 0x000fe40004800000 */
[----:B------:R-:W-:Y:S01]  /*1240*/  MOV R18, R20 ;  /* 0x0000001400127202 */ /* 0x000fe20000000f00 */
[----:B------:R-:W-:Y:S01]  /*1250*/  IMAD.MOV R23, RZ, RZ, -R21 ;  /* 0x000000ffff177224 */ /* 0x000fe200078e0a15 */
[----:B------:R-:W-:-:S03]  /*1260*/  LOP3.LUT R19, R19, 0x80000001, RZ, 0xc0, !PT ;  /* 0x8000000113137812 */ /* 0x000fc600078ec0ff */
[----:B------:R-:W-:Y:S01]  /*1270*/  IMAD R20, R23, UR8, R2 ;  /* 0x0000000817147c24 */ /* 0x000fe2000f8e0202 */
[----:B------:R-:W-:Y:S01]  /*1280*/  ISETP.NE.AND P4, PT, R19, 0x1, PT ;  /* 0x000000011300780c */ /* 0x000fe20003f85270 */
[----:B------:R-:W-:-:S04]  /*1290*/  IMAD.HI.U32 R19, R11, R18, RZ ;  /* 0x000000120b137227 */ /* 0x000fc800078e00ff */
[----:B------:R-:W-:Y:S01]  /*12a0*/  IMAD R9, R19, R9, R18 ;  /* 0x0000000913097224 */ /* 0x000fe200078e0212 */
[----:B-1----:R-:W-:Y:S01]  /*12b0*/  FSETP.GEU.AND P3, PT, R22, R25, PT ;  /* 0x000000191600720b */ /* 0x002fe20003f6e000 */
[----:B------:R-:W-:-:S03]  /*12c0*/  IMAD.HI.U32 R11, R12, R16, RZ ;  /* 0x000000100c0b7227 */ /* 0x000fc600078e00ff */
[----:B------:R-:W-:Y:S01]  /*12d0*/  ISETP.GT.U32.AND P5, PT, R8, R9, PT ;  /* 0x000000090800720c */ /* 0x000fe20003fa4070 */
[----:B------:R-:W-:Y:S01]  /*12e0*/  IMAD R20, R21, UR15, R20 ;  /* 0x0000000f15147c24 */ /* 0x000fe2000f8e0214 */
[----:B------:R-:W-:Y:S01]  /*12f0*/  FSEL R28, R22, R25, !P3 ;  /* 0x00000019161c7208 */ /* 0x000fe20005800000 */
[----:B------:R-:W-:Y:S01]  /*1300*/  IMAD R24, R11, R13, R16 ;  /* 0x0000000d0b187224 */ /* 0x000fe200078e0210 */
[----:B------:R-:W-:Y:S01]  /*1310*/  FSEL R25, R25, R22, !P3 ;  /* 0x0000001619197208 */ /* 0x000fe20005800000 */
[----:B------:R-:W-:Y:S01]  /*1320*/  IMAD.U32 R21, RZ, RZ, UR8 ;  /* 0x00000008ff157e24 */ /* 0x000fe2000f8e00ff */
[----:B------:R-:W-:Y:S01]  /*1330*/  LEA R16, R20, UR10, 0x2 ;  /* 0x0000000a14107c11 */ /* 0x000fe2000f8e10ff */
[----:B------:R-:W-:Y:S01]  /*1340*/  IMAD.HI.U32 R12, R12, R18, RZ ;  /* 0x000000120c0c7227 */ /* 0x000fe200078e00ff */
[----:B------:R-:W-:Y:S02]  /*1350*/  FSEL R26, R28, R25, !P4 ;  /* 0x000000191c1a7208 */ /* 0x000fe40006000000 */
[----:B------:R-:W-:Y:S01]  /*1360*/  FSEL R28, R25, R28, !P4 ;  /* 0x0000001c191c7208 */ /* 0x000fe20006000000 */
[----:B------:R-:W-:Y:S01]  /*1370*/  IMAD R20, R21, 0x4, R16 ;  /* 0x0000000415147824 */ /* 0x000fe200078e0210 */
[----:B------:R-:W-:Y:S01]  /*1380*/  ISETP.GT.U32.AND P6, PT, R7, R24, PT ;  /* 0x000000180700720c */ /* 0x000fe20003fc4070 */
[----:B------:R0:W-:Y:S01]  /*1390*/  STS [R15], R26 ;  /* 0x0000001a0f007388 */ /* 0x0001e20000000800 */
[----:B------:R-:W-:-:S02]  /*13a0*/  @!P5 IMAD.IADD R9, R9, 0x1, -R8 ;  /* 0x000000010909d824 */ /* 0x000fc400078e0a08 */
[----:B------:R-:W-:Y:S01]  /*13b0*/  @!P5 VIADD R19, R19, 0x1 ;  /* 0x000000011313d836 */ /* 0x000fe20000000000 */
[----:B------:R-:W-:Y:S01]  /*13c0*/  STS [R17], R28 ;  /* 0x0000001c11007388 */ /* 0x000fe20000000800 */
[----:B------:R-:W-:Y:S01]  /*13d0*/  IMAD R18, R12, R13, R18 ;  /* 0x0000000d0c127224 */ /* 0x000fe200078e0212 */
[----:B------:R-:W-:Y:S02]  /*13e0*/  ISETP.GE.U32.AND P3, PT, R9, R8, PT ;  /* 0x000000080900720c */ /* 0x000fe40003f66070 */
[----:B------:R-:W-:Y:S01]  /*13f0*/  LDS R21, [R16] ;  /* 0x0000000010157984 */ /* 0x000fe20000000800 */
[----:B------:R-:W-:Y:S01]  /*1400*/  LOP3.LUT R9, R5, UR8, RZ, 0x3c, !PT ;  /* 0x0000000805097c12 */ /* 0x000fe2000f8e3cff */
[----:B0-----:R-:W-:Y:S01]  /*1410*/  IMAD.U32 R15, RZ, RZ, UR8 ;  /* 0x00000008ff0f7e24 */ /* 0x001fe2000f8e00ff */
[----:B------:R-:W-:Y:S01]  /*1420*/  LOP3.LUT R8, R2, UR9, RZ, 0x3c, !PT ;  /* 0x0000000902087c12 */ /* 0x000fe2000f8e3cff */
[----:B------:R-:W0:Y:S01]  /*1430*/  LDS R22, [R20] ;  /* 0x0000000014167984 */ /* 0x000e220000000800 */
[----:B------:R-:W-:-:S02]  /*1440*/  @!P6 IMAD.IADD R24, R24, 0x1, -R7 ;  /* 0x000000011818e824 */ /* 0x000fc400078e0a07 */
[----:B------:R-:W-:Y:S01]  /*1450*/  @!P6 VIADD R11, R11, 0x1 ;  /* 0x000000010b0be836 */ /* 0x000fe20000000000 */
[----:B------:R-:W-:Y:S02]  /*1460*/  ISETP.GE.AND P6, PT, R9, RZ, PT ;  /* 0x000000ff0900720c */ /* 0x000fe40003fc6270 */
[----:B------:R-:W-:Y:S01]  /*1470*/  ISETP.GE.U32.AND P4, PT, R24, R7, PT ;  /* 0x000000071800720c */ /* 0x000fe20003f86070 */
[----:B------:R-:W-:Y:S01]  /*1480*/  @P3 VIADD R19, R19, 0x1 ;  /* 0x0000000113133836 */ /* 0x000fe20000000000 */
[----:B------:R-:W-:-:S09]  /*1490*/  ISETP.GE.AND P5, PT, R8, RZ, PT ;  /* 0x000000ff0800720c */ /* 0x000fd20003fa6270 */
[----:B------:R-:W-:Y:S02]  /*14a0*/  @!P6 IMAD.MOV R19, RZ, RZ, -R19 ;  /* 0x000000ffff13e224 */ /* 0x000fe400078e0a13 */
[----:B------:R-:W-:-:S03]  /*14b0*/  @P4 VIADD R11, R11, 0x1 ;  /* 0x000000010b0b4836 */ /* 0x000fc60000000000 */
[----:B------:R-:W-:Y:S02]  /*14c0*/  SEL R10, R10, R19, !P2 ;  /* 0x000000130a0a7207 */ /* 0x000fe40005000000 */
[----:B------:R-:W-:-:S03]  /*14d0*/  @!P5 IADD3 R11, PT, PT, -R11, RZ, RZ ;  /* 0x000000ff0b0bd210 */ /* 0x000fc60007ffe1ff */
[----:B------:R-:W-:Y:S01]  /*14e0*/  IMAD.MOV R8, RZ, RZ, -R10 ;  /* 0x000000ffff087224 */ /* 0x000fe200078e0a0a */
[----:B------:R-:W-:Y:S02]  /*14f0*/  SEL R11, R14, R11, !P1 ;  /* 0x0000000b0e0b7207 */ /* 0x000fe40004800000 */
[----:B------:R-:W-:Y:S01]  /*1500*/  MOV R14, UR5 ;  /* 0x00000005000e7c02 */ /* 0x000fe20008000f00 */
[----:B------:R-:W-:Y:S01]  /*1510*/  IMAD R9, R8, UR8, R5 ;  /* 0x0000000808097c24 */ /* 0x000fe2000f8e0205 */
[----:B------:R-:W-:-:S03]  /*1520*/  LOP3.LUT R11, R11, 0x80000001, RZ, 0xc0, !PT ;  /* 0x800000010b0b7812 */ /* 0x000fc600078ec0ff */
[----:B------:R-:W-:Y:S01]  /*1530*/  IMAD R9, R10, UR15, R9 ;  /* 0x0000000f0a097c24 */ /* 0x000fe2000f8e0209 */
[----:B------:R-:W-:Y:S01]  /*1540*/  ISETP.NE.AND P2, PT, R11, 0x1, PT ;  /* 0x000000010b00780c */ /* 0x000fe20003f45270 */
[----:B------:R-:W-:Y:S01]  /*1550*/  IMAD R3, R14, 0x4, R3 ;  /* 0x000000040e037824 */ /* 0x000fe200078e0203 */
[-C--:B0-----:R-:W-:Y:S02]  /*1560*/  FSETP.GEU.AND P1, PT, R21, R22.reuse, PT ;  /* 0x000000161500720b */ /* 0x081fe40003f2e000 */
[----:B------:R-:W-:Y:S02]  /*1570*/  LEA R10, R9, UR10, 0x2 ;  /* 0x0000000a090a7c11 */ /* 0x000fe4000f8e10ff */
[----:B------:R-:W-:Y:S02]  /*1580*/  FSEL R11, R21, R22, !P1 ;  /* 0x00000016150b7208 */ /* 0x000fe40004800000 */
[----:B------:R-:W-:Y:S01]  /*1590*/  FSEL R22, R22, R21, !P1 ;  /* 0x0000001516167208 */ /* 0x000fe20004800000 */
[----:B------:R-:W-:-:S03]  /*15a0*/  IMAD R15, R15, 0x4, R10 ;  /* 0x000000040f0f7824 */ /* 0x000fc600078e020a */
[----:B------:R-:W-:Y:S02]  /*15b0*/  FSEL R9, R11, R22, !P2 ;  /* 0x000000160b097208 */ /* 0x000fe40005000000 */
[----:B------:R-:W-:Y:S02]  /*15c0*/  FSEL R11, R22, R11, !P2 ;  /* 0x0000000b160b7208 */ /* 0x000fe40005000000 */
[----:B------:R-:W-:Y:S01]  /*15d0*/  ISETP.GT.U32.AND P2, PT, R7, R18, PT ;  /* 0x000000120700720c */ /* 0x000fe20003f44070 */
[----:B------:R-:W-:Y:S04]  /*15e0*/  STS [R16], R9 ;  /* 0x0000000910007388 */ /* 0x000fe80000000800 */
[----:B------:R0:W-:Y:S04]  /*15f0*/  STS [R20], R11 ;  /* 0x0000000b14007388 */ /* 0x0001e80000000800 */
[----:B------:R-:W-:Y:S04]  /*1600*/  LDS R8, [R10] ;  /* 0x000000000a087984 */ /* 0x000fe80000000800 */
[----:B------:R-:W1:Y:S01]  /*1610*/  LDS R13, [R15] ;  /* 0x000000000f0d7984 */ /* 0x000e620000000800 */
[----:B------:R-:W-:-:S02]  /*1620*/  @!P2 IMAD.IADD R18, R18, 0x1, -R7 ;  /* 0x000000011212a824 */ /* 0x000fc400078e0a07 */
[----:B------:R-:W-:Y:S02]  /*1630*/  @!P2 VIADD R12, R12, 0x1 ;  /* 0x000000010c0ca836 */ /* 0x000fe40000000000 */
[----:B0-----:R-:W-:Y:S01]  /*1640*/  IMAD.U32 R11, RZ, RZ, UR5 ;  /* 0x00000005ff0b7e24 */ /* 0x001fe2000f8e00ff */
[----:B------:R-:W-:Y:S02]  /*1650*/  ISETP.GE.U32.AND P1, PT, R18, R7, PT ;  /* 0x000000071200720c */ /* 0x000fe40003f26070 */
[----:B------:R-:W-:Y:S01]  /*1660*/  LOP3.LUT R7, R5, UR9, RZ, 0x3c, !PT ;  /* 0x0000000905077c12 */ /* 0x000fe2000f8e3cff */
[----:B------:R-:W-:-:S03]  /*1670*/  IMAD R2, R11, 0x4, R2 ;  /* 0x000000040b027824 */ /* 0x000fc600078e0202 */
[----:B------:R-:W-:-:S07]  /*1680*/  ISETP.GE.AND P3, PT, R7, RZ, PT ;  /* 0x000000ff0700720c */ /* 0x000fce0003f66270 */
[----:B------:R-:W-:-:S06]  /*1690*/  @P1 VIADD R12, R12, 0x1 ;  /* 0x000000010c0c1836 */ /* 0x000fcc0000000000 */
[----:B------:R-:W-:-:S05]  /*16a0*/  @!P3 IMAD.MOV R12, RZ, RZ, -R12 ;  /* 0x000000ffff0cb224 */ /* 0x000fca00078e0a0c */
[----:B------:R-:W-:-:S04]  /*16b0*/  SEL R12, R4, R12, !P0 ;  /* 0x0000000c040c7207 */ /* 0x000fc80004000000 */
[----:B------:R-:W-:-:S04]  /*16c0*/  LOP3.LUT R12, R12, 0x80000001, RZ, 0xc0, !PT ;  /* 0x800000010c0c7812 */ /* 0x000fc800078ec0ff */
[----:B------:R-:W-:Y:S01]  /*16d0*/  ISETP.NE.AND P2, PT, R12, 0x1, PT ;  /* 0x000000010c00780c */ /* 0x000fe20003f45270 */
[----:B------:R-:W-:Y:S01]  /*16e0*/  IMAD.U32 R12, RZ, RZ, UR5 ;  /* 0x00000005ff0c7e24 */ /* 0x000fe2000f8e00ff */
[----:B-1----:R-:W-:-:S03]  /*16f0*/  FSETP.GEU.AND P1, PT, R8, R13, PT ;  /* 0x0000000d0800720b */ /* 0x002fc60003f2e000 */
[----:B------:R-:W-:Y:S01]  /*1700*/  IMAD R5, R12, 0x4, R5 ;  /* 0x000000040c057824 */ /* 0x000fe200078e0205 */
[----:B------:R-:W-:Y:S02]  /*1710*/  FSEL R9, R8, R13, !P1 ;  /* 0x0000000d08097208 */ /* 0x000fe40004800000 */
[----:B------:R-:W-:-:S04]  /*1720*/  FSEL R8, R13, R8, !P1 ;  /* 0x000000080d087208 */ /* 0x000fc80004800000 */
[----:B------:R-:W-:Y:S02]  /*1730*/  FSEL R7, R9, R8, !P2 ;  /* 0x0000000809077208 */ /* 0x000fe40005000000 */
[----:B------:R-:W-:Y:S01]  /*1740*/  FSEL R8, R8, R9, !P2 ;  /* 0x0000000908087208 */ /* 0x000fe20005000000 */
[----:B------:R-:W-:Y:S02]  /*1750*/  IMAD.U32 R9, RZ, RZ, UR5 ;  /* 0x00000005ff097e24 */ /* 0x000fe4000f8e00ff */
[----:B------:R0:W-:Y:S02]  /*1760*/  STS [R10], R7 ;  /* 0x000000070a007388 */ /* 0x0001e40000000800 */
[----:B------:R-:W-:Y:S02]  /*1770*/  IMAD R6, R9, 0x4, R6 ;  /* 0x0000000409067824 */ /* 0x000fe400078e0206 */
[----:B------:R0:W-:Y:S01]  /*1780*/  STS [R15], R8 ;  /* 0x000000080f007388 */ /* 0x0001e20000000800 */
[----:B------:R-:W-:Y:S05]  /*1790*/  BRA.U UP0, `(.L_x_24) ;  /* 0xfffffff100d47547 */ /* 0x000fea000b83ffff */
[----:B------:R-:W-:-:S06]  /*17a0*/  ULOP3.LUT UR7, UR6, 0x7ffffffc, URZ, 0xc0, !UPT ;  /* 0x7ffffffc06077892 */ /* 0x000fcc000f8ec0ff */
[----:B------:R-:W-:-:S07]  /*17b0*/  IMAD.U32 R3, RZ, RZ, UR7 ;  /* 0x00000007ff037e24 */ /* 0x000fce000f8e00ff */
.L_x_23:
[----:B------:R-:W-:-:S04]  /*17c0*/  ULOP3.LUT UR11, UR6, 0x3, URZ, 0xc0, !UPT ;  /* 0x00000003060b7892 */ /* 0x000fc8000f8ec0ff */
[----:B------:R-:W-:-:S09]  /*17d0*/  UISETP.NE.AND UP0, UPT, UR11, URZ, UPT ;  /* 0x000000ff0b00728c */ /* 0x000fd2000bf05270 */
[----:B------:R-:W-:Y:S05]  /*17e0*/  BRA.U !UP0, `(.L_x_22) ;  /* 0x0000000908787547 */ /* 0x000fea000b800000 */
[----:B--2---:R-:W-:Y:S01]  /*17f0*/  IABS R2, UR8 ;  /* 0x0000000800027c13 */ /* 0x004fe20008000000 */
[----:B0-----:R-:W-:Y:S01]  /*1800*/  IMAD R4, R3, UR5, R0 ;  /* 0x0000000503047c24 */ /* 0x001fe2000f8e0200 */
[----:B------:R-:W-:Y:S01]  /*1810*/  IABS R8, UR9 ;  /* 0x0000000900087c13 */ /* 0x000fe20008000000 */
[----:B------:R-:W0:Y:S01]  /*1820*/  S2UR UR10, SR_CgaCtaId ;  /* 0x00000000000a79c3 */ /* 0x000e220000008800 */
[----:B------:R-:W2:Y:S01]  /*1830*/  I2F.RP R5, R2 ;  /* 0x0000000200057306 */ /* 0x000ea20000209400 */
[----:B------:R-:W-:Y:S01]  /*1840*/  UMOV UR7, 0x400 ;  /* 0x0000040000077882 */ /* 0x000fe20000000000 */
[----:B------:R-:W-:Y:S01]  /*1850*/  IABS R10, R4 ;  /* 0x00000004000a7213 */ /* 0x000fe20000000000 */
[----:B------:R-:W-:Y:S01]  /*1860*/  IMAD.MOV.U32 R3, RZ, RZ, R8 ;  /* 0x000000ffff037224 */ /* 0x000fe200078e0008 */
[----:B------:R-:W-:Y:S01]  /*1870*/  IABS R8, UR8 ;  /* 0x0000000800087c13 */ /* 0x000fe20008000000 */
[----:B------:R-:W-:-:S03]  /*1880*/  UISETP.NE.AND UP0, UPT, UR11, 0x1, UPT ;  /* 0x000000010b00788c */ /* 0x000fc6000bf05270 */
[----:B------:R-:W3:Y:S08]  /*1890*/  I2F.RP R11, R3 ;  /* 0x00000003000b7306 */ /* 0x000ef00000209400 */
[----:B--2---:R-:W1:Y:S01]  /*18a0*/  MUFU.RCP R5, R5 ;  /* 0x0000000500057308 */ /* 0x004e620000001000 */
[----:B0-----:R-:W-:-:S07]  /*18b0*/  ULEA UR7, UR10, UR7, 0x18 ;  /* 0x000000070a077291 */ /* 0x001fce000f8ec0ff */
[----:B---3--:R-:W0:Y:S01]  /*18c0*/  MUFU.RCP R11, R11 ;  /* 0x0000000b000b7308 */ /* 0x008e220000001000 */
[----:B-1--4-:R-:W-:-:S07]  /*18d0*/  VIADD R6, R5, 0xffffffe ;  /* 0x0ffffffe05067836 */ /* 0x012fce0000000000 */
[----:B------:R1:W2:Y:S01]  /*18e0*/  F2I.FTZ.U32.TRUNC.NTZ R7, R6 ;  /* 0x0000000600077305 */ /* 0x0002a2000021f000 */
[----:B0-----:R-:W-:Y:S02]  /*18f0*/  VIADD R12, R11, 0xffffffe ;  /* 0x0ffffffe0b0c7836 */ /* 0x001fe40000000000 */
[----:B-1----:R-:W-:Y:S02]  /*1900*/  IMAD.MOV.U32 R6, RZ, RZ, RZ ;  /* 0x000000ffff067224 */ /* 0x002fe400078e00ff */
[----:B--2---:R-:W-:-:S04]  /*1910*/  IMAD.MOV R9, RZ, RZ, -R7 ;  /* 0x000000ffff097224 */ /* 0x004fc800078e0a07 */
[----:B------:R-:W-:-:S04]  /*1920*/  IMAD R9, R9, R2, RZ ;  /* 0x0000000209097224 */ /* 0x000fc800078e02ff */
[----:B------:R-:W-:-:S04]  /*1930*/  IMAD.HI.U32 R5, R7, R9, R6 ;  /* 0x0000000907057227 */ /* 0x000fc800078e0006 */
[----:B------:R-:W-:Y:S01]  /*1940*/  IMAD.MOV R6, RZ, RZ, -R8 ;  /* 0x000000ffff067224 */ /* 0x000fe200078e0a08 */
[----:B------:R-:W-:Y:S01]  /*1950*/  LOP3.LUT R8, R4, UR8, RZ, 0x3c, !PT ;  /* 0x0000000804087c12 */ /* 0x000fe2000f8e3cff */
[----:B------:R-:W-:-:S03]  /*1960*/  IMAD.HI.U32 R7, R5, R10, RZ ;  /* 0x0000000a05077227 */ /* 0x000fc600078e00ff */
[----:B------:R-:W-:Y:S01]  /*1970*/  ISETP.GE.AND P2, PT, R8, RZ, PT ;  /* 0x000000ff0800720c */ /* 0x000fe20003f46270 */
[----:B------:R-:W-:-:S05]  /*1980*/  IMAD R9, R7, R6, R10 ;  /* 0x0000000607097224 */ /* 0x000fca00078e020a */
[----:B------:R-:W-:-:S13]  /*1990*/  ISETP.GT.U32.AND P1, PT, R2, R9, PT ;  /* 0x000000090200720c */ /* 0x000fda0003f24070 */
[----:B------:R-:W-:Y:S01]  /*19a0*/  @!P1 IADD3 R9, PT, PT, R9, -R2, RZ ;  /* 0x8000000209099210 */ /* 0x000fe20007ffe0ff */
[----:B------:R-:W-:-:S03]  /*19b0*/  @!P1 VIADD R7, R7, 0x1 ;  /* 0x0000000107079836 */ /* 0x000fc60000000000 */
[----:B------:R-:W-:Y:S02]  /*19c0*/  ISETP.GE.U32.AND P0, PT, R9, R2, PT ;  /* 0x000000020900720c */ /* 0x000fe40003f06070 */
[----:B------:R0:W1:Y:S02]  /*19d0*/  F2I.FTZ.U32.TRUNC.NTZ R9, R12 ;  /* 0x0000000c00097305 */ /* 0x000064000021f000 */
[----:B0-----:R-:W-:-:S09]  /*19e0*/  IABS R12, UR9 ;  /* 0x00000009000c7c13 */ /* 0x001fd20008000000 */
[----:B------:R-:W-:Y:S01]  /*19f0*/  @P0 VIADD R7, R7, 0x1 ;  /* 0x0000000107070836 */ /* 0x000fe20000000000 */
[----:B------:R-:W-:-:S03]  /*1a00*/  ISETP.NE.AND P0, PT, RZ, UR8, PT ;  /* 0x00000008ff007c0c */ /* 0x000fc6000bf05270 */
[----:B------:R-:W-:Y:S01]  /*1a10*/  IMAD.MOV.U32 R8, RZ, RZ, R7 ;  /* 0x000000ffff087224 */ /* 0x000fe200078e0007 */
[----:B------:R-:W-:Y:S01]  /*1a20*/  LOP3.LUT R7, RZ, UR8, RZ, 0x33, !PT ;  /* 0x00000008ff077c12 */ /* 0x000fe2000f8e33ff */
[----:B-1----:R-:W-:Y:S02]  /*1a30*/  IMAD.MOV R14, RZ, RZ, -R9 ;  /* 0x000000ffff0e7224 */ /* 0x002fe400078e0a09 */
[----:B------:R-:W-:Y:S02]  /*1a40*/  @!P2 IMAD.MOV R8, RZ, RZ, -R8 ;  /* 0x000000ffff08a224 */ /* 0x000fe400078e0a08 */
[----:B------:R-:W-:-:S03]  /*1a50*/  IMAD R15, R14, R3, RZ ;  /* 0x000000030e0f7224 */ /* 0x000fc600078e02ff */
[----:B------:R-:W-:Y:S01]  /*1a60*/  SEL R11, R7, R8, !P0 ;  /* 0x00000008070b7207 */ /* 0x000fe20004000000 */
[----:B------:R-:W-:-:S04]  /*1a70*/  IMAD.MOV.U32 R8, RZ, RZ, RZ ;  /* 0x000000ffff087224 */ /* 0x000fc800078e00ff */
[----:B------:R-:W-:Y:S02]  /*1a80*/  IMAD.MOV R13, RZ, RZ, -R11 ;  /* 0x000000ffff0d7224 */ /* 0x000fe400078e0a0b */
[----:B------:R-:W-:-:S04]  /*1a90*/  IMAD.HI.U32 R8, R9, R15, R8 ;  /* 0x0000000f09087227 */ /* 0x000fc800078e0008 */
[----:B------:R-:W-:Y:S02]  /*1aa0*/  IMAD.MOV R9, RZ, RZ, -R12 ;  /* 0x000000ffff097224 */ /* 0x000fe400078e0a0c */
[----:B------:R-:W-:Y:S02]  /*1ab0*/  IMAD R12, R13, UR8, R4 ;  /* 0x000000080d0c7c24 */ /* 0x000fe4000f8e0204 */
[----:B------:R-:W-:-:S04]  /*1ac0*/  IMAD.HI.U32 R13, R8, R10, RZ ;  /* 0x0000000a080d7227 */ /* 0x000fc800078e00ff */
[----:B------:R-:W-:Y:S02]  /*1ad0*/  IMAD R12, R11, UR15, R12 ;  /* 0x0000000f0b0c7c24 */ /* 0x000fe4000f8e020c */
[----:B------:R-:W-:Y:S02]  /*1ae0*/  IMAD R10, R13, R9, R10 ;  /* 0x000000090d0a7224 */ /* 0x000fe400078e020a */
[----:B------:R-:W-:Y:S01]  /*1af0*/  IMAD.U32 R15, RZ, RZ, UR8 ;  /* 0x00000008ff0f7e24 */ /* 0x000fe2000f8e00ff */
[----:B------:R-:W-:Y:S02]  /*1b00*/  LEA R14, R12, UR7, 0x2 ;  /* 0x000000070c0e7c11 */ /* 0x000fe4000f8e10ff */
[----:B------:R-:W-:Y:S02]  /*1b10*/  ISETP.GT.U32.AND P2, PT, R3, R10, PT ;  /* 0x0000000a0300720c */ /* 0x000fe40003f44070 */
[----:B------:R-:W-:Y:S01]  /*1b20*/  LEA R15, R15, R14, 0x2 ;  /* 0x0000000e0f0f7211 */ /* 0x000fe200078e10ff */
[----:B------:R-:W-:Y:S04]  /*1b30*/  LDS R11, [R14] ;  /* 0x000000000e0b7984 */ /* 0x000fe80000000800 */
[----:B------:R-:W0:Y:S06]  /*1b40*/  LDS R12, [R15] ;  /* 0x000000000f0c7984 */ /* 0x000e2c0000000800 */
[----:B------:R-:W-:-:S02]  /*1b50*/  @!P2 IMAD.IADD R10, R10, 0x1, -R3 ;  /* 0x000000010a0aa824 */ /* 0x000fc400078e0a03 */
[----:B------:R-:W-:-:S03]  /*1b60*/  @!P2 VIADD R13, R13, 0x1 ;  /* 0x000000010d0da836 */ /* 0x000fc60000000000 */
[----:B------:R-:W-:Y:S02]  /*1b70*/  ISETP.GE.U32.AND P1, PT, R10, R3, PT ;  /* 0x000000030a00720c */ /* 0x000fe40003f26070 */
[----:B------:R-:W-:-:S04]  /*1b80*/  LOP3.LUT R10, R4, UR9, RZ, 0x3c, !PT ;  /* 0x00000009040a7c12 */ /* 0x000fc8000f8e3cff */
[----:B------:R-:W-:Y:S02]  /*1b90*/  ISETP.GE.AND P3, PT, R10, RZ, PT ;  /* 0x000000ff0a00720c */ /* 0x000fe40003f66270 */
[----:B------:R-:W-:-:S05]  /*1ba0*/  LOP3.LUT R10, RZ, UR9, RZ, 0x33, !PT ;  /* 0x00000009ff0a7c12 */ /* 0x000fca000f8e33ff */
[----:B------:R-:W-:Y:S01]  /*1bb0*/  @P1 VIADD R13, R13, 0x1 ;  /* 0x000000010d0d1836 */ /* 0x000fe20000000000 */
[----:B------:R-:W-:-:S05]  /*1bc0*/  ISETP.NE.AND P1, PT, RZ, UR9, PT ;  /* 0x00000009ff007c0c */ /* 0x000fca000bf25270 */
[----:B------:R-:W-:-:S05]  /*1bd0*/  @!P3 IMAD.MOV R13, RZ, RZ, -R13 ;  /* 0x000000ffff0db224 */ /* 0x000fca00078e0a0d */
[----:B------:R-:W-:-:S04]  /*1be0*/  SEL R13, R10, R13, !P1 ;  /* 0x0000000d0a0d7207 */ /* 0x000fc80004800000 */
[----:B------:R-:W-:Y:S02]  /*1bf0*/  LOP3.LUT R13, R13, 0x80000001, RZ, 0xc0, !PT ;  /* 0x800000010d0d7812 */ /* 0x000fe400078ec0ff */
[-C--:B0-----:R-:W-:Y:S02]  /*1c00*/  FSETP.GEU.AND P2, PT, R11, R12.reuse, PT ;  /* 0x0000000c0b00720b */ /* 0x081fe40003f4e000 */
[----:B------:R-:W-:Y:S02]  /*1c10*/  ISETP.NE.AND P3, PT, R13, 0x1, PT ;  /* 0x000000010d00780c */ /* 0x000fe40003f65270 */
[----:B------:R-:W-:Y:S02]  /*1c20*/  FSEL R13, R11, R12, !P2 ;  /* 0x0000000c0b0d7208 */ /* 0x000fe40005000000 */
[----:B------:R-:W-:-:S04]  /*1c30*/  FSEL R12, R12, R11, !P2 ;  /* 0x0000000b0c0c7208 */ /* 0x000fc80005000000 */
[----:B------:R-:W-:Y:S02]  /*1c40*/  FSEL R11, R13, R12, !P3 ;  /* 0x0000000c0d0b7208 */ /* 0x000fe40005800000 */
[----:B------:R-:W-:-:S03]  /*1c50*/  FSEL R12, R12, R13, !P3 ;  /* 0x0000000d0c0c7208 */ /* 0x000fc60005800000 */
[----:B------:R0:W-:Y:S04]  /*1c60*/  STS [R14], R11 ;  /* 0x0000000b0e007388 */ /* 0x0001e80000000800 */
[----:B------:R0:W-:Y:S01]  /*1c70*/  STS [R15], R12 ;  /* 0x0000000c0f007388 */ /* 0x0001e20000000800 */
[----:B------:R-:W-:Y:S05]  /*1c80*/  BRA.U !UP0, `(.L_x_22) ;  /* 0x0000000508507547 */ /* 0x000fea000b800000 */
[----:B------:R-:W-:Y:S01]  /*1c90*/  VIADD R4, R4, UR5 ;  /* 0x0000000504047c36 */ /* 0x000fe20008000000 */
[----:B0-----:R-:W-:Y:S01]  /*1ca0*/  MOV R15, UR8 ;  /* 0x00000008000f7c02 */ /* 0x001fe20008000f00 */
[----:B------:R-:W-:-:S03]  /*1cb0*/  UISETP.NE.AND UP0, UPT, UR11, 0x2, UPT ;  /* 0x000000020b00788c */ /* 0x000fc6000bf05270 */
[----:B------:R-:W-:Y:S02]  /*1cc0*/  IABS R16, R4 ;  /* 0x0000000400107213 */ /* 0x000fe40000000000 */
[----:B------:R-:W-:-:S03]  /*1cd0*/  LOP3.LUT R12, R4, UR8, RZ, 0x3c, !PT ;  /* 0x00000008040c7c12 */ /* 0x000fc6000f8e3cff */
[----:B------:R-:W-:Y:S01]  /*1ce0*/  IMAD.HI.U32 R11, R5, R16, RZ ;  /* 0x00000010050b7227 */ /* 0x000fe200078e00ff */
[----:B------:R-:W-:-:S03]  /*1cf0*/  ISETP.GE.AND P4, PT, R12, RZ, PT ;  /* 0x000000ff0c00720c */ /* 0x000fc60003f86270 */
[----:B------:R-:W-:Y:S02]  /*1d00*/  IMAD R13, R11, R6, R16 ;  /* 0x000000060b0d7224 */ /* 0x000fe400078e0210 */
[----:B------:R-:W-:-:S03]  /*1d10*/  IMAD.HI.U32 R14, R8, R16, RZ ;  /* 0x00000010080e7227 */ /* 0x000fc600078e00ff */
[----:B------:R-:W-:Y:S01]  /*1d20*/  ISETP.GT.U32.AND P3, PT, R2, R13, PT ;  /* 0x0000000d0200720c */ /* 0x000fe20003f64070 */
[----:B------:R-:W-:-:S12]  /*1d30*/  IMAD R16, R14, R9, R16 ;  /* 0x000000090e107224 */ /* 0x000fd800078e0210 */
[----:B------:R-:W-:Y:S02]  /*1d40*/  @!P3 IMAD.IADD R13, R13, 0x1, -R2 ;  /* 0x000000010d0db824 */ /* 0x000fe400078e0a02 */
[----:B------:R-:W-:Y:S01]  /*1d50*/  @!P3 VIADD R11, R11, 0x1 ;  /* 0x000000010b0bb836 */ /* 0x000fe20000000000 */
[----:B------:R-:W-:Y:S02]  /*1d60*/  ISETP.GT.U32.AND P3, PT, R3, R16, PT ;  /* 0x000000100300720c */ /* 0x000fe40003f64070 */
[----:B------:R-:W-:-:S11]  /*1d70*/  ISETP.GE.U32.AND P2, PT, R13, R2, PT ;  /* 0x000000020d00720c */ /* 0x000fd60003f46070 */
[----:B------:R-:W-:Y:S02]  /*1d80*/  @!P3 IMAD.IADD R16, R16, 0x1, -R3 ;  /* 0x000000011010b824 */ /* 0x000fe400078e0a03 */
[----:B------:R-:W-:Y:S02]  /*1d90*/  @P2 VIADD R11, R11, 0x1 ;  /* 0x000000010b0b2836 */ /* 0x000fe40000000000 */
[----:B------:R-:W-:Y:S01]  /*1da0*/  @!P3 VIADD R14, R14, 0x1 ;  /* 0x000000010e0eb836 */ /* 0x000fe20000000000 */
[----:B------:R-:W-:Y:S01]  /*1db0*/  ISETP.GE.U32.AND P2, PT, R16, R3, PT ;  /* 0x000000031000720c */ /* 0x000fe20003f46070 */
[----:B------:R-:W-:-:S05]  /*1dc0*/  @!P4 IMAD.MOV R11, RZ, RZ, -R11 ;  /* 0x000000ffff0bc224 */ /* 0x000fca00078e0a0b */
[----:B------:R-:W-:-:S05]  /*1dd0*/  SEL R11, R7, R11, !P0 ;  /* 0x0000000b070b7207 */ /* 0x000fca0004000000 */
[----:B------:R-:W-:Y:S02]  /*1de0*/  IMAD.MOV R13, RZ, RZ, -R11 ;  /* 0x000000ffff0d7224 */ /* 0x000fe400078e0a0b */
[----:B------:R-:W-:Y:S02]  /*1df0*/  @P2 VIADD R14, R14, 0x1 ;  /* 0x000000010e0e2836 */ /* 0x000fe40000000000 */
[----:B------:R-:W-:Y:S01]  /*1e00*/  IMAD R12, R13, UR8, R4 ;  /* 0x000000080d0c7c24 */ /* 0x000fe2000f8e0204 */
[----:B------:R-:W-:-:S03]  /*1e10*/  LOP3.LUT R13, R4, UR9, RZ, 0x3c, !PT ;  /* 0x00000009040d7c12 */ /* 0x000fc6000f8e3cff */
[----:B------:R-:W-:Y:S01]  /*1e20*/  IMAD R12, R11, UR15, R12 ;  /* 0x0000000f0b0c7c24 */ /* 0x000fe2000f8e020c */
[----:B------:R-:W-:-:S04]  /*1e30*/  ISETP.GE.AND P4, PT, R13, RZ, PT ;  /* 0x000000ff0d00720c */ /* 0x000fc80003f86270 */
[----:B------:R-:W-:-:S05]  /*1e40*/  LEA R18, R12, UR7, 0x2 ;  /* 0x000000070c127c11 */ /* 0x000fca000f8e10ff */
[----:B------:R-:W-:Y:S01]  /*1e50*/  IMAD R15, R15, 0x4, R18 ;  /* 0x000000040f0f7824 */ /* 0x000fe200078e0212 */
[----:B------:R-:W-:Y:S03]  /*1e60*/  LDS R11, [R18] ;  /* 0x00000000120b7984 */ /* 0x000fe60000000800 */
[----:B------:R-:W-:Y:S01]  /*1e70*/  @!P4 IMAD.MOV R14, RZ, RZ, -R14 ;  /* 0x000000ffff0ec224 */ /* 0x000fe200078e0a0e */
[----:B------:R-:W0:Y:S04]  /*1e80*/  LDS R12, [R15] ;  /* 0x000000000f0c7984 */ /* 0x000e280000000800 */
[----:B------:R-:W-:-:S04]  /*1e90*/  SEL R14, R10, R14, !P1 ;  /* 0x0000000e0a0e7207 */ /* 0x000fc80004800000 */
[----:B------:R-:W-:-:S04]  /*1ea0*/  LOP3.LUT R14, R14, 0x80000001, RZ, 0xc0, !PT ;  /* 0x800000010e0e7812 */ /* 0x000fc800078ec0ff */
[----:B------:R-:W-:Y:S02]  /*1eb0*/  ISETP.NE.AND P3, PT, R14, 0x1, PT ;  /* 0x000000010e00780c */ /* 0x000fe40003f65270 */
[----:B0-----:R-:W-:-:S04]  /*1ec0*/  FSETP.GEU.AND P2, PT, R11, R12, PT ;  /* 0x0000000c0b00720b */ /* 0x001fc80003f4e000 */
[----:B------:R-:W-:Y:S02]  /*1ed0*/  FSEL R13, R11, R12, !P2 ;  /* 0x0000000c0b0d7208 */ /* 0x000fe40005000000 */
[----:B------:R-:W-:-:S04]  /*1ee0*/  FSEL R12, R12, R11, !P2 ;  /* 0x0000000b0c0c7208 */ /* 0x000fc80005000000 */
[----:B------:R-:W-:Y:S02]  /*1ef0*/  FSEL R11, R13, R12, !P3 ;  /* 0x0000000c0d0b7208 */ /* 0x000fe40005800000 */
[----:B------:R-:W-:-:S03]  /*1f00*/  FSEL R12, R12, R13, !P3 ;  /* 0x0000000d0c0c7208 */ /* 0x000fc60005800000 */
[----:B------:R0:W-:Y:S04]  /*1f10*/  STS [R18], R11 ;  /* 0x0000000b12007388 */ /* 0x0001e80000000800 */
[----:B------:R0:W-:Y:S01]  /*1f20*/  STS [R15], R12 ;  /* 0x0000000c0f007388 */ /* 0x0001e20000000800 */
[----:B------:R-:W-:Y:S05]  /*1f30*/  BRA.U !UP0, `(.L_x_22) ;  /* 0x0000000108a47547 */ /* 0x000fea000b800000 */
[----:B------:R-:W-:-:S05]  /*1f40*/  VIADD R13, R4, UR5 ;  /* 0x00000005040d7c36 */ /* 0x000fca0008000000 */
[----:B------:R-:W-:-:S05]  /*1f50*/  IABS R4, R13 ;  /* 0x0000000d00047213 */ /* 0x000fca0000000000 */
[----:B------:R-:W-:-:S04]  /*1f60*/  IMAD.HI.U32 R5, R5, R4, RZ ;  /* 0x0000000405057227 */ /* 0x000fc800078e00ff */
[----:B0-----:R-:W-:Y:S02]  /*1f70*/  IMAD R11, R5, R6, R4 ;  /* 0x00000006050b7224 */ /* 0x001fe400078e0204 */
[----:B------:R-:W-:-:S03]  /*1f80*/  IMAD.HI.U32 R8, R8, R4, RZ ;  /* 0x0000000408087227 */ /* 0x000fc600078e00ff */
[----:B------:R-:W-:Y:S01]  /*1f90*/  ISETP.GT.U32.AND P3, PT, R2, R11, PT ;  /* 0x0000000b0200720c */ /* 0x000fe20003f64070 */
[----:B------:R-:W-:Y:S02]  /*1fa0*/  IMAD R4, R8, R9, R4 ;  /* 0x0000000908047224 */ /* 0x000fe400078e0204 */
[----:B------:R-:W-:-:S10]  /*1fb0*/  IMAD.U32 R6, RZ, RZ, UR8 ;  /* 0x00000008ff067e24 */ /* 0x000fd4000f8e00ff */
[----:B------:R-:W-:Y:S02]  /*1fc0*/  @!P3 IMAD.IADD R11, R11, 0x1, -R2 ;  /* 0x000000010b0bb824 */ /* 0x000fe400078e0a02 */
[----:B------:R-:W-:-:S03]  /*1fd0*/  @!P3 VIADD R5, R5, 0x1 ;  /* 0x000000010505b836 */ /* 0x000fc60000000000 */
[----:B------:R-:W-:Y:S02]  /*1fe0*/  ISETP.GE.U32.AND P2, PT, R11, R2, PT ;  /* 0x000000020b00720c */ /* 0x000fe40003f46070 */
[----:B------:R-:W-:-:S04]  /*1ff0*/  LOP3.LUT R2, R13, UR8, RZ, 0x3c, !PT ;  /* 0x000000080d027c12 */ /* 0x000fc8000f8e3cff */
[----:B------:R-:W-:-:S07]  /*2000*/  ISETP.GE.AND P4, PT, R2, RZ, PT ;  /* 0x000000ff0200720c */ /* 0x000fce0003f86270 */
[----:B------:R-:W-:Y:S01]  /*2010*/  @P2 VIADD R5, R5, 0x1 ;  /* 0x0000000105052836 */ /* 0x000fe20000000000 */
[----:B------:R-:W-:-:S05]  /*2020*/  ISETP.GT.U32.AND P2, PT, R3, R4, PT ;  /* 0x000000040300720c */ /* 0x000fca0003f44070 */
[----:B------:R-:W-:-:S05]  /*2030*/  @!P4 IMAD.MOV R5, RZ, RZ, -R5 ;  /* 0x000000ffff05c224 */ /* 0x000fca00078e0a05 */
[----:B------:R-:W-:-:S03]  /*2040*/  SEL R5, R7, R5, !P0 ;  /* 0x0000000507057207 */ /* 0x000fc60004000000 */
[----:B------:R-:W-:Y:S01]  /*2050*/  @!P2 IMAD.IADD R4, R4, 0x1, -R3 ;  /* 0x000000010404a824 */ /* 0x000fe200078e0a03 */
[----:B------:R-:W-:Y:S01]  /*2060*/  IADD3 R2, PT, PT, -R5, RZ, RZ ;  /* 0x000000ff05027210 */ /* 0x000fe20007ffe1ff */
[----:B------:R-:W-:-:S03]  /*2070*/  @!P2 VIADD R8, R8, 0x1 ;  /* 0x000000010808a836 */ /* 0x000fc60000000000 */
[----:B------:R-:W-:Y:S01]  /*2080*/  ISETP.GE.U32.AND P0, PT, R4, R3, PT ;  /* 0x000000030400720c */ /* 0x000fe20003f06070 */
[----:B------:R-:W-:Y:S01]  /*2090*/  IMAD R2, R2, UR8, R13 ;  /* 0x0000000802027c24 */ /* 0x000fe2000f8e020d */
[----:B------:R-:W-:-:S03]  /*20a0*/  LOP3.LUT R3, R13, UR9, RZ, 0x3c, !PT ;  /* 0x000000090d037c12 */ /* 0x000fc6000f8e3cff */
[----:B------:R-:W-:Y:S01]  /*20b0*/  IMAD R2, R5, UR15, R2 ;  /* 0x0000000f05027c24 */ /* 0x000fe2000f8e0202 */
[----:B------:R-:W-:-:S04]  /*20c0*/  ISETP.GE.AND P3, PT, R3, RZ, PT ;  /* 0x000000ff0300720c */ /* 0x000fc80003f66270 */
[----:B------:R-:W-:-:S03]  /*20d0*/  LEA R7, R2, UR7, 0x2 ;  /* 0x0000000702077c11 */ /* 0x000fc6000f8e10ff */
[----:B------:R-:W-:Y:S02]  /*20e0*/  @P0 VIADD R8, R8, 0x1 ;  /* 0x0000000108080836 */ /* 0x000fe40000000000 */
        /* <DEDUP_REMOVED lines=13> */
[----:B------:R0:W-:Y:S02]  /*21c0*/  STS [R6], R3 ;  /* 0x0000000306007388 */ /* 0x0001e40000000800 */
.L_x_22:
[----:B------:R-:W-:Y:S01]  /*21d0*/  BAR.SYNC.DEFER_BLOCKING 0x0 ;  /* 0x0000000000007b1d */ /* 0x000fe20000010000 */
[----:B------:R-:W-:Y:S02]  /*21e0*/  UISETP.GT.U32.AND UP0, UPT, UR8, 0x1, UPT ;  /* 0x000000010800788c */ /* 0x000fe4000bf04070 */
[----:B------:R-:W-:-:S07]  /*21f0*/  USHF.R.U32.HI UR7, URZ, 0x1, UR8 ;  /* 0x00000001ff077899 */ /* 0x000fce0008011608 */
[----:B------:R-:W-:Y:S05]  /*2200*/  BRA.U UP0, `(.L_x_25) ;  /* 0xffffffe500f07547 */ /* 0x000fea000b83ffff */
.L_x_21:
[----:B------:R-:W5:Y:S01]  /*2210*/  LDCU UR7, c[0x0][0x38c] ;  /* 0x00007180ff0777ac */ /* 0x000f620008000800 */
[----:B------:R-:W-:Y:S02]  /*2220*/  USHF.L.U32 UR4, UR4, 0x1, URZ ;  /* 0x0000000104047899 */ /* 0x000fe400080006ff */
[----:B-----5:R-:W-:-:S04]  /*2230*/  USHF.L.U32 UR7, UR7, 0x1, URZ ;  /* 0x0000000107077899 */ /* 0x020fc800080006ff */
[----:B------:R-:W-:-:S09]  /*2240*/  UISETP.GE.AND UP0, UPT, UR4, UR7, UPT ;  /* 0x000000070400728c */ /* 0x000fd2000bf06270 */
[----:B------:R-:W-:Y:S05]  /*2250*/  BRA.U !UP0, `(.L_x_26) ;  /* 0xffffffe508c87547 */ /* 0x000fea000b83ffff */
.L_x_20:
[----:B------:R-:W-:-:S09]  /*2260*/  UISETP.GE.AND UP0, UPT, UR6, 0x1, UPT ;  /* 0x000000010600788c */ /* 0x000fd2000bf06270 */
[----:B------:R-:W-:Y:S05]  /*2270*/  BRA.U !UP0, `(.L_x_27) ;  /* 0x00000001086c7547 */ /* 0x000fea000b800000 */
[----:B------:R-:W5:Y:S01]  /*2280*/  S2UR UR7, SR_CgaCtaId ;  /* 0x00000000000779c3 */ /* 0x000f620000008800 */
[----:B0-----:R-:W0:Y:S01]  /*2290*/  S2R R9, SR_TID.X ;  /* 0x0000000000097919 */ /* 0x001e220000002100 */
[----:B------:R-:W1:Y:S01]  /*22a0*/  LDCU UR4, c[0x0][0x388] ;  /* 0x00007100ff0477ac */ /* 0x000e620008000800 */
[----:B------:R-:W-:Y:S01]  /*22b0*/  BSSY.RECONVERGENT B0, `(.L_x_27) ;  /* 0x0000017000007945 */ /* 0x000fe20003800200 */
[----:B------:R-:W-:Y:S01]  /*22c0*/  IMAD.MOV.U32 R0, RZ, RZ, RZ ;  /* 0x000000ffff007224 */ /* 0x000fe200078e00ff */
[----:B------:R-:W-:Y:S01]  /*22d0*/  UMOV UR6, 0x400 ;  /* 0x0000040000067882 */ /* 0x000fe20000000000 */
[----:B------:R-:W0:Y:S02]  /*22e0*/  LDCU UR8, c[0x0][0x388] ;  /* 0x00007100ff0877ac */ /* 0x000e240008000800 */
[----:B------:R-:W0:Y:S01]  /*22f0*/  LDC.64 R4, c[0x0][0x380] ;  /* 0x0000e000ff047b82 */ /* 0x000e220000000a00 */
[----:B------:R-:W0:Y:S01]  /*2300*/  LDCU UR9, c[0x0][0x38c] ;  /* 0x00007180ff0977ac */ /* 0x000e220008000800 */
[----:B-1----:R-:W-:-:S02]  /*2310*/  UIMAD UR4, UR14, UR4, UR4 ;  /* 0x000000040e0472a4 */ /* 0x002fc4000f8e0204 */
[----:B-----5:R-:W-:-:S12]  /*2320*/  ULEA UR6, UR7, UR6, 0x18 ;  /* 0x0000000607067291 */ /* 0x020fd8000f8ec0ff */
.L_x_29:
[----:B01-3--:R-:W-:-:S05]  /*2330*/  IMAD R3, R0, UR5, R9 ;  /* 0x0000000500037c24 */ /* 0x00bfca000f8e0209 */
[----:B------:R-:W-:-:S13]  /*2340*/  ISETP.GE.AND P0, PT, R3, UR8, PT ;  /* 0x0000000803007c0c */ /* 0x000fda000bf06270 */
[----:B------:R-:W-:Y:S05]  /*2350*/  @P0 BRA `(.L_x_28) ;  /* 0x0000000000300947 */ /* 0x000fea0003800000 */
[C---:B--2-4-:R-:W-:Y:S01]  /*2360*/  LEA R6, R3.reuse, UR6, 0x2 ;  /* 0x0000000603067c11 */ /* 0x054fe2000f8e10ff */
[----:B------:R-:W-:Y:S01]  /*2370*/  UISETP.LT.U32.AND UP0, UPT, UR9, 0x400, UPT ;  /* 0x000004000900788c */ /* 0x000fe2000bf01070 */
[----:B------:R-:W-:Y:S01]  /*2380*/  IADD3 R3, PT, PT, -R3, UR4, RZ ;  /* 0x0000000403037c10 */ /* 0x000fe2000fffe1ff */
[----:B------:R-:W-:Y:S02]  /*2390*/  VIADD R0, R0, 0x1 ;  /* 0x0000000100007836 */ /* 0x000fe40000000000 */
[----:B------:R-:W0:Y:S01]  /*23a0*/  LDS R7, [R6] ;  /* 0x0000000006077984 */ /* 0x000e220000000800 */
[----:B------:R-:W-:Y:S01]  /*23b0*/  USEL UR7, UR9, 0x400, !UP0 ;  /* 0x0000040009077887 */ /* 0x000fe2000c000000 */
[----:B------:R-:W-:-:S03]  /*23c0*/  IMAD.WIDE R2, R3, 0x4, R4 ;  /* 0x0000000403027825 */ /* 0x000fc600078e0204 */
[----:B------:R-:W-:-:S04]  /*23d0*/  USHF.R.S32.HI UR7, URZ, 0xa, UR7 ;  /* 0x0000000aff077899 */ /* 0x000fc80008011407 */
[----:B------:R-:W-:-:S06]  /*23e0*/  USHF.L.U32 UR7, UR7, 0x1, URZ ;  /* 0x0000000107077899 */ /* 0x000fcc00080006ff */
[----:B------:R-:W-:Y:S01]  /*23f0*/  ISETP.NE.AND P0, PT, R0, UR7, PT ;  /* 0x0000000700007c0c */ /* 0x000fe2000bf05270 */
[----:B0-----:R1:W-:-:S12]  /*2400*/  STG.E desc[UR12][R2.64], R7 ;  /* 0x0000000702007986 */ /* 0x0013d8000c10190c */
[----:B------:R-:W-:Y:S05]  /*2410*/  @P0 BRA `(.L_x_29) ;  /* 0xfffffffc00c40947 */ /* 0x000fea000383ffff */
.L_x_28:
[----:B------:R-:W-:Y:S05]  /*2420*/  BSYNC.RECONVERGENT B0 ;  /* 0x0000000000007941 */ /* 0x000fea0003800200 */
.L_x_27:
[----:B------:R-:W-:Y:S06]  /*2430*/  BAR.SYNC.DEFER_BLOCKING 0x0 ;  /* 0x0000000000007b1d */ /* 0x000fec0000010000 */
[----:B------:R-:W-:Y:S05]  /*2440*/  EXIT ;  /* 0x000000000000794d */ /* 0x000fea0003800000 */
.L_x_30:
        /* <DEDUP_REMOVED lines=11> */
.L_x_32:


//--------------------- .nv.shared._Z7memtestPfiii --------------------------
	.section	.nv.shared._Z7memtestPfiii,"aw",@nobits
	.sectionflags	@""
	.align	16
	.zero		1024


//--------------------- .nv.shared.reserved.0     --------------------------
	.section	.nv.shared.reserved.0,"aw",@nobits
	.weak		__nv_reservedSMEM_offset_0_alias
	.size		__nv_reservedSMEM_offset_0_alias, 0, 64
	.other		__nv_reservedSMEM_offset_0_alias,@"STO_CUDA_RESERVED_SHARED STV_DEFAULT"
__nv_reservedSMEM_offset_0_alias:
	.zero		0
	.zero		64


//--------------------- .nv.shared._Z11bitonicSortPfii --------------------------
	.section	.nv.shared._Z11bitonicSortPfii,"aw",@nobits
	.sectionflags	@""
	.align	16
	.zero		1024


//--------------------- .nv.constant0._Z7memtestPfiii --------------------------
	.section	.nv.constant0._Z7memtestPfiii,"a",@progbits
	.sectionflags	@""
	.align	4
.nv.constant0._Z7memtestPfiii:
	.zero		916


//--------------------- .nv.constant0._Z11bitonicSortPfii --------------------------
	.section	.nv.constant0._Z11bitonicSortPfii,"a",@progbits
	.sectionflags	@""
	.align	4
.nv.constant0._Z11bitonicSortPfii:
	.zero		912


//--------------------- SYMBOLS --------------------------

	.type		.nv.reservedSmem.offset0,@object
	.size		.nv.reservedSmem.offset0,0x4
	.type		.nv.reservedSmem.cap,@object
	.size		.nv.reservedSmem.cap,0x4
